	.target	sm_90a

	.elftype	@"ET_EXEC"


//--------------------- .note.nv.tkinfo           --------------------------
	.section	.note.nv.tkinfo,"",@"SHT_NOTE"
	.sectionflags	@"SHF_NOTE_NV_TKINFO"
	.tkinfo
        /*0018*/ 	.word	0x00000002
        /*0030*/ 	.string	""
        /*0030*/ 	.string	"ptxas"
        /*0030*/ 	.string	"Cuda compilation tools, release 13.0, V13.0.88"
        /*0030*/ 	.string	"Build cuda_13.0.r13.0/compiler.36424714_0"
        /*0030*/ 	.string	"-arch sm_90a -m 64 "



//--------------------- .note.nv.cuinfo           --------------------------
	.section	.note.nv.cuinfo,"",@"SHT_NOTE"
	.sectionflags	@"SHF_NOTE_NV_CUINFO"
        /*0018*/ 	.short	0x0002
        /*001a*/ 	.short	0x005a
        /*001c*/ 	.short	0x0082
	.zero		2


//--------------------- .nv.info                  --------------------------
	.section	.nv.info,"",@"SHT_CUDA_INFO"
	.align	4


	//----- nvinfo : EIATTR_REGCOUNT
	.align		4
        /*0000*/ 	.byte	0x04, 0x2f
        /*0002*/ 	.short	(.L_15 - .L_14)
	.align		4
.L_14:
        /*0004*/ 	.word	index@(_ZN7cutlass13device_kernelINS_4gemm6kernel13GemmUniversalIN4cute5tupleIJiiiiEEENS1_10collective13CollectiveMmaINS1_34MainloopSm90TmaGmmaWarpSpecializedILi7ENS5_IJNS4_1CILi2EEENSA_ILi1EEESC_EEENS1_35KernelTmaWarpSpecializedCooperativeEEENS5_IJNSA_ILi384EEENSA_ILi128EEENSA_ILi32EEEEEENS_10bfloat16_tENS5_IJlSC_lEEESK_SL_NS4_8TiledMMAINS4_8MMA_AtomIJNS4_4SM904GMMA28MMA_64x128x16_F32BF16BF16_SSILNSP_5MajorE0ELSR_0ELNSP_7ScaleInE1ELSS_1EEEEEENS4_6LayoutISD_NS5_IJSC_NSA_ILi0EEESW_EEEEENS5_IJNS4_10UnderscoreESZ_SZ_EEEEENS4_13SM90_TMA_LOADENS4_14ComposedLayoutINS4_7SwizzleILi2ELi4ELi3EEENS4_18smem_ptr_flag_bitsILi16EEENSV_INS5_IJNSA_ILi8EEESI_EEENS5_IJSI_SC_EEEEEEEvNS4_8identityENS4_23SM90_TMA_LOAD_MULTICASTES1C_vS1D_EENS_8epilogue10collective6detail29Sm90TmaWarpSpecializedAdapterINS1H_15DefaultEpilogueISK_SL_SL_NS1G_6thread17LinearCombinationISK_Li1EffLNS1L_9ScaleType4KindE0ELNS_15FloatRoundStyleE2ESK_EENS1_15EpilogueDefaultEEEEEvvEEEEvNT_6ParamsE)
        /*0008*/ 	.word	0x000000a8


	//----- nvinfo : EIATTR_FRAME_SIZE
	.align		4
.L_15:
        /*000c*/ 	.byte	0x04, 0x11
        /*000e*/ 	.short	(.L_17 - .L_16)
	.align		4
.L_16:
        /*0010*/ 	.word	index@(_ZN7cutlass13device_kernelINS_4gemm6kernel13GemmUniversalIN4cute5tupleIJiiiiEEENS1_10collective13CollectiveMmaINS1_34MainloopSm90TmaGmmaWarpSpecializedILi7ENS5_IJNS4_1CILi2EEENSA_ILi1EEESC_EEENS1_35KernelTmaWarpSpecializedCooperativeEEENS5_IJNSA_ILi384EEENSA_ILi128EEENSA_ILi32EEEEEENS_10bfloat16_tENS5_IJlSC_lEEESK_SL_NS4_8TiledMMAINS4_8MMA_AtomIJNS4_4SM904GMMA28MMA_64x128x16_F32BF16BF16_SSILNSP_5MajorE0ELSR_0ELNSP_7ScaleInE1ELSS_1EEEEEENS4_6LayoutISD_NS5_IJSC_NSA_ILi0EEESW_EEEEENS5_IJNS4_10UnderscoreESZ_SZ_EEEEENS4_13SM90_TMA_LOADENS4_14ComposedLayoutINS4_7SwizzleILi2ELi4ELi3EEENS4_18smem_ptr_flag_bitsILi16EEENSV_INS5_IJNSA_ILi8EEESI_EEENS5_IJSI_SC_EEEEEEEvNS4_8identityENS4_23SM90_TMA_LOAD_MULTICASTES1C_vS1D_EENS_8epilogue10collective6detail29Sm90TmaWarpSpecializedAdapterINS1H_15DefaultEpilogueISK_SL_SL_NS1G_6thread17LinearCombinationISK_Li1EffLNS1L_9ScaleType4KindE0ELNS_15FloatRoundStyleE2ESK_EENS1_15EpilogueDefaultEEEEEvvEEEEvNT_6ParamsE)
        /*0014*/ 	.word	0x00000000


	//----- nvinfo : EIATTR_MIN_STACK_SIZE
	.align		4
.L_17:
        /*0018*/ 	.byte	0x04, 0x12
        /*001a*/ 	.short	(.L_19 - .L_18)
	.align		4
.L_18:
        /*001c*/ 	.word	index@(_ZN7cutlass13device_kernelINS_4gemm6kernel13GemmUniversalIN4cute5tupleIJiiiiEEENS1_10collective13CollectiveMmaINS1_34MainloopSm90TmaGmmaWarpSpecializedILi7ENS5_IJNS4_1CILi2EEENSA_ILi1EEESC_EEENS1_35KernelTmaWarpSpecializedCooperativeEEENS5_IJNSA_ILi384EEENSA_ILi128EEENSA_ILi32EEEEEENS_10bfloat16_tENS5_IJlSC_lEEESK_SL_NS4_8TiledMMAINS4_8MMA_AtomIJNS4_4SM904GMMA28MMA_64x128x16_F32BF16BF16_SSILNSP_5MajorE0ELSR_0ELNSP_7ScaleInE1ELSS_1EEEEEENS4_6LayoutISD_NS5_IJSC_NSA_ILi0EEESW_EEEEENS5_IJNS4_10UnderscoreESZ_SZ_EEEEENS4_13SM90_TMA_LOADENS4_14ComposedLayoutINS4_7SwizzleILi2ELi4ELi3EEENS4_18smem_ptr_flag_bitsILi16EEENSV_INS5_IJNSA_ILi8EEESI_EEENS5_IJSI_SC_EEEEEEEvNS4_8identityENS4_23SM90_TMA_LOAD_MULTICASTES1C_vS1D_EENS_8epilogue10collective6detail29Sm90TmaWarpSpecializedAdapterINS1H_15DefaultEpilogueISK_SL_SL_NS1G_6thread17LinearCombinationISK_Li1EffLNS1L_9ScaleType4KindE0ELNS_15FloatRoundStyleE2ESK_EENS1_15EpilogueDefaultEEEEEvvEEEEvNT_6ParamsE)
        /*0020*/ 	.word	0x00000000
.L_19:


//--------------------- .nv.compat                --------------------------
	.section	.nv.compat,"",@"SHT_CUDA_COMPAT_INFO"
	.align	4
        /*0000*/ 	.byte	0x02, 0x09, 0x01, 0x00, 0x02, 0x02, 0x04, 0x00, 0x02, 0x05, 0x05, 0x00, 0x03, 0x07, 0x01, 0x01
        /*0010*/ 	.byte	0x02, 0x03, 0x01, 0x00, 0x02, 0x06, 0x01, 0x00, 0x04, 0x0b, 0x08, 0x00, 0x00, 0x00, 0x00, 0x00
        /*0020*/ 	.byte	0x00, 0x00, 0x00, 0x00


//--------------------- .nv.info._ZN7cutlass13device_kernelINS_4gemm6kernel13GemmUniversalIN4cute5tupleIJiiiiEEENS1_10collective13CollectiveMmaINS1_34MainloopSm90TmaGmmaWarpSpecializedILi7ENS5_IJNS4_1CILi2EEENSA_ILi1EEESC_EEENS1_35KernelTmaWarpSpecializedCooperativeEEENS5_IJNSA_ILi384EEENSA_ILi128EEENSA_ILi32EEEEEENS_10bfloat16_tENS5_IJlSC_lEEESK_SL_NS4_8TiledMMAINS4_8MMA_AtomIJNS4_4SM904GMMA28MMA_64x128x16_F32BF16BF16_SSILNSP_5MajorE0ELSR_0ELNSP_7ScaleInE1ELSS_1EEEEEENS4_6LayoutISD_NS5_IJSC_NSA_ILi0EEESW_EEEEENS5_IJNS4_10UnderscoreESZ_SZ_EEEEENS4_13SM90_TMA_LOADENS4_14ComposedLayoutINS4_7SwizzleILi2ELi4ELi3EEENS4_18smem_ptr_flag_bitsILi16EEENSV_INS5_IJNSA_ILi8EEESI_EEENS5_IJSI_SC_EEEEEEEvNS4_8identityENS4_23SM90_TMA_LOAD_MULTICASTES1C_vS1D_EENS_8epilogue10collective6detail29Sm90TmaWarpSpecializedAdapterINS1H_15DefaultEpilogueISK_SL_SL_NS1G_6thread17LinearCombinationISK_Li1EffLNS1L_9ScaleType4KindE0ELNS_15FloatRoundStyleE2ESK_EENS1_15EpilogueDefaultEEEEEvvEEEEvNT_6ParamsE --------------------------
	.section	.nv.info._ZN7cutlass13device_kernelINS_4gemm6kernel13GemmUniversalIN4cute5tupleIJiiiiEEENS1_10collective13CollectiveMmaINS1_34MainloopSm90TmaGmmaWarpSpecializedILi7ENS5_IJNS4_1CILi2EEENSA_ILi1EEESC_EEENS1_35KernelTmaWarpSpecializedCooperativeEEENS5_IJNSA_ILi384EEENSA_ILi128EEENSA_ILi32EEEEEENS_10bfloat16_tENS5_IJlSC_lEEESK_SL_NS4_8TiledMMAINS4_8MMA_AtomIJNS4_4SM904GMMA28MMA_64x128x16_F32BF16BF16_SSILNSP_5MajorE0ELSR_0ELNSP_7ScaleInE1ELSS_1EEEEEENS4_6LayoutISD_NS5_IJSC_NSA_ILi0EEESW_EEEEENS5_IJNS4_10UnderscoreESZ_SZ_EEEEENS4_13SM90_TMA_LOADENS4_14ComposedLayoutINS4_7SwizzleILi2ELi4ELi3EEENS4_18smem_ptr_flag_bitsILi16EEENSV_INS5_IJNSA_ILi8EEESI_EEENS5_IJSI_SC_EEEEEEEvNS4_8identityENS4_23SM90_TMA_LOAD_MULTICASTES1C_vS1D_EENS_8epilogue10collective6detail29Sm90TmaWarpSpecializedAdapterINS1H_15DefaultEpilogueISK_SL_SL_NS1G_6thread17LinearCombinationISK_Li1EffLNS1L_9ScaleType4KindE0ELNS_15FloatRoundStyleE2ESK_EENS1_15EpilogueDefaultEEEEEvvEEEEvNT_6ParamsE,"",@"SHT_CUDA_INFO"
	.sectionflags	@""
	.align	4


	//----- nvinfo : EIATTR_CUDA_API_VERSION
	.align		4
        /*0000*/ 	.byte	0x04, 0x37
        /*0002*/ 	.short	(.L_21 - .L_20)
.L_20:
        /*0004*/ 	.word	0x00000082


	//----- nvinfo : EIATTR_KPARAM_INFO
	.align		4
.L_21:
        /*0008*/ 	.byte	0x04, 0x17
        /*000a*/ 	.short	(.L_23 - .L_22)
.L_22:
        /*000c*/ 	.word	0x00000000
        /*0010*/ 	.short	0x0000
        /*0012*/ 	.short	0x0070
        /*0014*/ 	.byte	0x00, 0xf0, 0x01, 0x10


	//----- nvinfo : EIATTR_SPARSE_MMA_MASK
	.align		4
.L_23:
        /*0018*/ 	.byte	0x03, 0x50
        /*001a*/ 	.short	0x0000


	//----- nvinfo : EIATTR_MAXREG_COUNT
	.align		4
        /*001c*/ 	.byte	0x03, 0x1b
        /*001e*/ 	.short	0x00a8


	//----- nvinfo : EIATTR_NUM_BARRIERS
	.align		4
        /*0020*/ 	.byte	0x02, 0x4c
        /*0022*/ 	.byte	0x01
	.zero		1


	//----- nvinfo : EIATTR_EXTERNS
	.align		4
        /*0024*/ 	.byte	0x04, 0x0f
        /*0026*/ 	.short	(.L_25 - .L_24)


	//   ....[0]....
	.align		4
.L_24:
        /*0028*/ 	.word	index@(__assertfail)


	//----- nvinfo : EIATTR_MERCURY_ISA_VERSION
	.align		4
.L_25:
        /*002c*/ 	.byte	0x03, 0x5f
        /*002e*/ 	.short	0x0101


	//----- nvinfo : EIATTR_INT_WARP_WIDE_INSTR_OFFSETS
	.align		4
        /*0030*/ 	.byte	0x04, 0x31
        /*0032*/ 	.short	(.L_27 - .L_26)


	//   ....[0]....
.L_26:
        /*0034*/ 	.word	0x000005b0


	//   ....[1]....
        /*0038*/ 	.word	0x000005d0


	//   ....[2]....
        /*003c*/ 	.word	0x00000760


	//   ....[3]....
        /*0040*/ 	.word	0x00001d60


	//----- nvinfo : EIATTR_COOP_GROUP_MASK_REGIDS
	.align		4
.L_27:
        /*0044*/ 	.byte	0x04, 0x29
        /*0046*/ 	.short	(.L_29 - .L_28)


	//   ....[0]....
.L_28:
        /*0048*/ 	.word	0xffffffff


	//   ....[1]....
        /*004c*/ 	.word	0xffffffff


	//   ....[2]....
        /*0050*/ 	.word	0xffffffff


	//   ....[3]....
        /*0054*/ 	.word	0xffffffff


	//   ....[4]....
        /*0058*/ 	.word	0xffffffff


	//   ....[5]....
        /*005c*/ 	.word	0xffffffff


	//----- nvinfo : EIATTR_COOP_GROUP_INSTR_OFFSETS
	.align		4
.L_29:
        /*0060*/ 	.byte	0x04, 0x28
        /*0062*/ 	.short	(.L_31 - .L_30)


	//   ....[0]....
.L_30:
        /*0064*/ 	.word	0x00000060


	//   ....[1]....
        /*0068*/ 	.word	0x00000070


	//   ....[2]....
        /*006c*/ 	.word	0x00000190


	//   ....[3]....
        /*0070*/ 	.word	0x00000420


	//   ....[4]....
        /*0074*/ 	.word	0x00000890


	//   ....[5]....
        /*0078*/ 	.word	0x00001410


	//----- nvinfo : EIATTR_REG_RECONFIG
	.align		4
.L_31:
        /*007c*/ 	.byte	0x01, 0x54
	.zero		2


	//----- nvinfo : EIATTR_SYSCALL_OFFSETS
	.align		4
        /*0080*/ 	.byte	0x04, 0x46
        /*0082*/ 	.short	(.L_33 - .L_32)


	//   ....[0]....
.L_32:
        /*0084*/ 	.word	0x000015d0


	//----- nvinfo : EIATTR_MBARRIER_INSTR_OFFSETS
	.align		4
.L_33:
        /*0088*/ 	.byte	0x04, 0x39
        /*008a*/ 	.short	(.L_35 - .L_34)


	//   ....[0]....
.L_34:
        /*008c*/ 	.word	0x00000310
        /*0090*/ 	.word	0x000000ff
        /*0094*/ 	.word	0x00000000
        /*0098*/ 	.short	0x0100
        /*009a*/ 	.byte	0x08
	.zero		1


	//   ....[1]....
        /*009c*/ 	.word	0x00000320
        /*00a0*/ 	.word	0x000000ff
        /*00a4*/ 	.word	0x00000038
        /*00a8*/ 	.short	0x0100
        /*00aa*/ 	.byte	0x08
	.zero		1


	//   ....[2]....
        /*00ac*/ 	.word	0x00000330
        /*00b0*/ 	.word	0x000000ff
        /*00b4*/ 	.word	0x00000008
        /*00b8*/ 	.short	0x0100
        /*00ba*/ 	.byte	0x08
	.zero		1


	//   ....[3]....
        /*00bc*/ 	.word	0x00000340
        /*00c0*/ 	.word	0x000000ff
        /*00c4*/ 	.word	0x00000040
        /*00c8*/ 	.short	0x0100
        /*00ca*/ 	.byte	0x08
	.zero		1


	//   ....[4]....
        /*00cc*/ 	.word	0x00000350
        /*00d0*/ 	.word	0x000000ff
        /*00d4*/ 	.word	0x00000010
        /*00d8*/ 	.short	0x0100
        /*00da*/ 	.byte	0x08
	.zero		1


	//   ....[5]....
        /*00dc*/ 	.word	0x00000360
        /*00e0*/ 	.word	0x000000ff
        /*00e4*/ 	.word	0x00000048
        /*00e8*/ 	.short	0x0100
        /*00ea*/ 	.byte	0x08
	.zero		1


	//   ....[6]....
        /*00ec*/ 	.word	0x00000370
        /*00f0*/ 	.word	0x000000ff
        /*00f4*/ 	.word	0x00000018
        /*00f8*/ 	.short	0x0100
        /*00fa*/ 	.byte	0x08
	.zero		1


	//   ....[7]....
        /*00fc*/ 	.word	0x00000380
        /*0100*/ 	.word	0x000000ff
        /*0104*/ 	.word	0x00000050
        /*0108*/ 	.short	0x0100
        /*010a*/ 	.byte	0x08
	.zero		1


	//   ....[8]....
        /*010c*/ 	.word	0x00000390
        /*0110*/ 	.word	0x000000ff
        /*0114*/ 	.word	0x00000020
        /*0118*/ 	.short	0x0100
        /*011a*/ 	.byte	0x08
	.zero		1


	//   ....[9]....
        /*011c*/ 	.word	0x000003a0
        /*0120*/ 	.word	0x000000ff
        /*0124*/ 	.word	0x00000058
        /*0128*/ 	.short	0x0100
        /*012a*/ 	.byte	0x08
	.zero		1


	//   ....[10]....
        /*012c*/ 	.word	0x000003b0
        /*0130*/ 	.word	0x000000ff
        /*0134*/ 	.word	0x00000028
        /*0138*/ 	.short	0x0100
        /*013a*/ 	.byte	0x08
	.zero		1


	//   ....[11]....
        /*013c*/ 	.word	0x000003c0
        /*0140*/ 	.word	0x000000ff
        /*0144*/ 	.word	0x00000060
        /*0148*/ 	.short	0x0100
        /*014a*/ 	.byte	0x08
	.zero		1


	//   ....[12]....
        /*014c*/ 	.word	0x000003d0
        /*0150*/ 	.word	0x000000ff
        /*0154*/ 	.word	0x00000030
        /*0158*/ 	.short	0x0100
        /*015a*/ 	.byte	0x08
	.zero		1


	//   ....[13]....
        /*015c*/ 	.word	0x000003e0
        /*0160*/ 	.word	0x000000ff
        /*0164*/ 	.word	0x00000068
        /*0168*/ 	.short	0x0100
        /*016a*/ 	.byte	0x08
	.zero		1


	//   ....[14]....
        /*016c*/ 	.word	0x000007a0
        /*0170*/ 	.word	0x000000ff
        /*0174*/ 	.word	0x00000080
        /*0178*/ 	.short	0x0100
        /*017a*/ 	.byte	0x06
	.zero		1


	//   ....[15]....
        /*017c*/ 	.word	0x00000800
        /*0180*/ 	.word	0x000000ff
        /*0184*/ 	.word	0x00000088
        /*0188*/ 	.short	0x0100
        /*018a*/ 	.byte	0x06
	.zero		1


	//   ....[16]....
        /*018c*/ 	.word	0x00001670
        /*0190*/ 	.word	0x00000003
        /*0194*/ 	.word	0x00000000
        /*0198*/ 	.short	0x010a
        /*019a*/ 	.byte	0x3f
	.zero		1


	//   ....[17]....
        /*019c*/ 	.word	0x000016b0
        /*01a0*/ 	.word	0x00000003
        /*01a4*/ 	.word	0x00000000
        /*01a8*/ 	.short	0x010a
        /*01aa*/ 	.byte	0x3f
	.zero		1


	//   ....[18]....
        /*01ac*/ 	.word	0x00001a90
        /*01b0*/ 	.word	0x000000ff
        /*01b4*/ 	.word	0x00000000
        /*01b8*/ 	.short	0x010a
        /*01ba*/ 	.byte	0x08
	.zero		1


	//   ....[19]....
        /*01bc*/ 	.word	0x00001ad0
        /*01c0*/ 	.word	0x000000ff
        /*01c4*/ 	.word	0x00000000
        /*01c8*/ 	.short	0x010a
        /*01ca*/ 	.byte	0x08
	.zero		1


	//   ....[20]....
        /*01cc*/ 	.word	0x00001dc0
        /*01d0*/ 	.word	0x00000004
        /*01d4*/ 	.word	0x00000000
        /*01d8*/ 	.short	0x0101
        /*01da*/ 	.byte	0x3f
	.zero		1


	//   ....[21]....
        /*01dc*/ 	.word	0x00001fc0
        /*01e0*/ 	.word	0x00000004
        /*01e4*/ 	.word	0x00000000
        /*01e8*/ 	.short	0x0101
        /*01ea*/ 	.byte	0x3f
	.zero		1


	//   ....[22]....
        /*01ec*/ 	.word	0x0000eb80
        /*01f0*/ 	.word	0x0000000d
        /*01f4*/ 	.word	0x00000038
        /*01f8*/ 	.short	0x010a
        /*01fa*/ 	.byte	0x3f
	.zero		1


	//   ....[23]....
        /*01fc*/ 	.word	0x0000ef60
        /*0200*/ 	.word	0x00000008
        /*0204*/ 	.word	0x00000088
        /*0208*/ 	.short	0x0101
        /*020a*/ 	.byte	0x3f
	.zero		1


	//   ....[24]....
        /*020c*/ 	.word	0x0000f6e0
        /*0210*/ 	.word	0x00000007
        /*0214*/ 	.word	0x00000000
        /*0218*/ 	.short	0x010a
        /*021a*/ 	.byte	0x3f
	.zero		1


	//   ....[25]....
        /*021c*/ 	.word	0x0000f760
        /*0220*/ 	.word	0x00000008
        /*0224*/ 	.word	0x00000000
        /*0228*/ 	.short	0x010a
        /*022a*/ 	.byte	0x3f
	.zero		1


	//   ....[26]....
        /*022c*/ 	.word	0x0000f7f0
        /*0230*/ 	.word	0x00000009
        /*0234*/ 	.word	0x00000000
        /*0238*/ 	.short	0x010a
        /*023a*/ 	.byte	0x3f
	.zero		1


	//   ....[27]....
        /*023c*/ 	.word	0x0000f880
        /*0240*/ 	.word	0x00000008
        /*0244*/ 	.word	0x00000000
        /*0248*/ 	.short	0x010a
        /*024a*/ 	.byte	0x3f
	.zero		1


	//   ....[28]....
        /*024c*/ 	.word	0x0000f910
        /*0250*/ 	.word	0x00000009
        /*0254*/ 	.word	0x00000000
        /*0258*/ 	.short	0x010a
        /*025a*/ 	.byte	0x3f
	.zero		1


	//   ....[29]....
        /*025c*/ 	.word	0x0000f9a0
        /*0260*/ 	.word	0x00000006
        /*0264*/ 	.word	0x00000000
        /*0268*/ 	.short	0x010a
        /*026a*/ 	.byte	0x3f
	.zero		1


	//   ....[30]....
        /*026c*/ 	.word	0x0000fa30
        /*0270*/ 	.word	0x00000003
        /*0274*/ 	.word	0x00000000
        /*0278*/ 	.short	0x010a
        /*027a*/ 	.byte	0x3f
	.zero		1


	//   ....[31]....
        /*027c*/ 	.word	0x0000fa90
        /*0280*/ 	.word	0x00000003
        /*0284*/ 	.word	0x00000000
        /*0288*/ 	.short	0x010a
        /*028a*/ 	.byte	0x3f
	.zero		1


	//   ....[32]....
        /*028c*/ 	.word	0x0000faf0
        /*0290*/ 	.word	0x00000005
        /*0294*/ 	.word	0x00000000
        /*0298*/ 	.short	0x010a
        /*029a*/ 	.byte	0x3f
	.zero		1


	//   ....[33]....
        /*029c*/ 	.word	0x0000fbc0
        /*02a0*/ 	.word	0x0000000d
        /*02a4*/ 	.word	0x00000038
        /*02a8*/ 	.short	0x010a
        /*02aa*/ 	.byte	0x3f
	.zero		1


	//   ....[34]....
        /*02ac*/ 	.word	0x0000fc90
        /*02b0*/ 	.word	0x00000007
        /*02b4*/ 	.word	0x00000000
        /*02b8*/ 	.short	0x010a
        /*02ba*/ 	.byte	0x3f
	.zero		1


	//   ....[35]....
        /*02bc*/ 	.word	0x0000fce0
        /*02c0*/ 	.word	0x00000008
        /*02c4*/ 	.word	0x00000000
        /*02c8*/ 	.short	0x010a
        /*02ca*/ 	.byte	0x3f
	.zero		1


	//   ....[36]....
        /*02cc*/ 	.word	0x0000fd30
        /*02d0*/ 	.word	0x00000009
        /*02d4*/ 	.word	0x00000000
        /*02d8*/ 	.short	0x010a
        /*02da*/ 	.byte	0x3f
	.zero		1


	//   ....[37]....
        /*02dc*/ 	.word	0x0000fd80
        /*02e0*/ 	.word	0x00000008
        /*02e4*/ 	.word	0x00000000
        /*02e8*/ 	.short	0x010a
        /*02ea*/ 	.byte	0x3f
	.zero		1


	//   ....[38]....
        /*02ec*/ 	.word	0x0000fdd0
        /*02f0*/ 	.word	0x00000009
        /*02f4*/ 	.word	0x00000000
        /*02f8*/ 	.short	0x010a
        /*02fa*/ 	.byte	0x3f
	.zero		1


	//   ....[39]....
        /*02fc*/ 	.word	0x0000fe20
        /*0300*/ 	.word	0x00000006
        /*0304*/ 	.word	0x00000000
        /*0308*/ 	.short	0x010a
        /*030a*/ 	.byte	0x3f
	.zero		1


	//----- nvinfo : EIATTR_NUM_MBARRIERS
	.align		4
.L_35:
        /*030c*/ 	.byte	0x03, 0x38
        /*030e*/ 	.short	0x0010


	//----- nvinfo : EIATTR_EXIT_INSTR_OFFSETS
	.align		4
        /*0310*/ 	.byte	0x04, 0x1c
        /*0312*/ 	.short	(.L_37 - .L_36)


	//   ....[0]....
.L_36:
        /*0314*/ 	.word	0x00000ac0


	//   ....[1]....
        /*0318*/ 	.word	0x00001350


	//   ....[2]....
        /*031c*/ 	.word	0x0000e1f0


	//   ....[3]....
        /*0320*/ 	.word	0x0000e7f0


	//   ....[4]....
        /*0324*/ 	.word	0x0000fa80


	//----- nvinfo : EIATTR_MAX_THREADS
	.align		4
.L_37:
        /*0328*/ 	.byte	0x04, 0x05
        /*032a*/ 	.short	(.L_39 - .L_38)
.L_38:
        /*032c*/ 	.word	0x00000180
        /*0330*/ 	.word	0x00000001
        /*0334*/ 	.word	0x00000001


	//----- nvinfo : EIATTR_CRS_STACK_SIZE
	.align		4
.L_39:
        /*0338*/ 	.byte	0x04, 0x1e
        /*033a*/ 	.short	(.L_41 - .L_40)
.L_40:
        /*033c*/ 	.word	0x00000000


	//----- nvinfo : EIATTR_CBANK_PARAM_SIZE
	.align		4
.L_41:
        /*0340*/ 	.byte	0x03, 0x19
        /*0342*/ 	.short	0x0470


	//----- nvinfo : EIATTR_PARAM_CBANK
	.align		4
        /*0344*/ 	.byte	0x04, 0x0a
        /*0346*/ 	.short	(.L_43 - .L_42)
	.align		4
.L_42:
        /*0348*/ 	.word	index@(.nv.constant0._ZN7cutlass13device_kernelINS_4gemm6kernel13GemmUniversalIN4cute5tupleIJiiiiEEENS1_10collective13CollectiveMmaINS1_34MainloopSm90TmaGmmaWarpSpecializedILi7ENS5_IJNS4_1CILi2EEENSA_ILi1EEESC_EEENS1_35KernelTmaWarpSpecializedCooperativeEEENS5_IJNSA_ILi384EEENSA_ILi128EEENSA_ILi32EEEEEENS_10bfloat16_tENS5_IJlSC_lEEESK_SL_NS4_8TiledMMAINS4_8MMA_AtomIJNS4_4SM904GMMA28MMA_64x128x16_F32BF16BF16_SSILNSP_5MajorE0ELSR_0ELNSP_7ScaleInE1ELSS_1EEEEEENS4_6LayoutISD_NS5_IJSC_NSA_ILi0EEESW_EEEEENS5_IJNS4_10UnderscoreESZ_SZ_EEEEENS4_13SM90_TMA_LOADENS4_14ComposedLayoutINS4_7SwizzleILi2ELi4ELi3EEENS4_18smem_ptr_flag_bitsILi16EEENSV_INS5_IJNSA_ILi8EEESI_EEENS5_IJSI_SC_EEEEEEEvNS4_8identityENS4_23SM90_TMA_LOAD_MULTICASTES1C_vS1D_EENS_8epilogue10collective6detail29Sm90TmaWarpSpecializedAdapterINS1H_15DefaultEpilogueISK_SL_SL_NS1G_6thread17LinearCombinationISK_Li1EffLNS1L_9ScaleType4KindE0ELNS_15FloatRoundStyleE2ESK_EENS1_15EpilogueDefaultEEEEEvvEEEEvNT_6ParamsE)
        /*034c*/ 	.short	0x0210
        /*034e*/ 	.short	0x0470


	//----- nvinfo : EIATTR_SW_WAR
	.align		4
.L_43:
        /*0350*/ 	.byte	0x04, 0x36
        /*0352*/ 	.short	(.L_45 - .L_44)
.L_44:
        /*0354*/ 	.word	0x00000008
.L_45:


//--------------------- .nv.callgraph             --------------------------
	.section	.nv.callgraph,"",@"SHT_CUDA_CALLGRAPH"
	.align	4
	.sectionentsize	8
	.align		4
        /*0000*/ 	.word	0x00000000
	.align		4
        /*0004*/ 	.word	0xffffffff
	.align		4
        /*0008*/ 	.word	index@(_ZN7cutlass13device_kernelINS_4gemm6kernel13GemmUniversalIN4cute5tupleIJiiiiEEENS1_10collective13CollectiveMmaINS1_34MainloopSm90TmaGmmaWarpSpecializedILi7ENS5_IJNS4_1CILi2EEENSA_ILi1EEESC_EEENS1_35KernelTmaWarpSpecializedCooperativeEEENS5_IJNSA_ILi384EEENSA_ILi128EEENSA_ILi32EEEEEENS_10bfloat16_tENS5_IJlSC_lEEESK_SL_NS4_8TiledMMAINS4_8MMA_AtomIJNS4_4SM904GMMA28MMA_64x128x16_F32BF16BF16_SSILNSP_5MajorE0ELSR_0ELNSP_7ScaleInE1ELSS_1EEEEEENS4_6LayoutISD_NS5_IJSC_NSA_ILi0EEESW_EEEEENS5_IJNS4_10UnderscoreESZ_SZ_EEEEENS4_13SM90_TMA_LOADENS4_14ComposedLayoutINS4_7SwizzleILi2ELi4ELi3EEENS4_18smem_ptr_flag_bitsILi16EEENSV_INS5_IJNSA_ILi8EEESI_EEENS5_IJSI_SC_EEEEEEEvNS4_8identityENS4_23SM90_TMA_LOAD_MULTICASTES1C_vS1D_EENS_8epilogue10collective6detail29Sm90TmaWarpSpecializedAdapterINS1H_15DefaultEpilogueISK_SL_SL_NS1G_6thread17LinearCombinationISK_Li1EffLNS1L_9ScaleType4KindE0ELNS_15FloatRoundStyleE2ESK_EENS1_15EpilogueDefaultEEEEEvvEEEEvNT_6ParamsE)
	.align		4
        /*000c*/ 	.word	index@(__assertfail)
	.align		4
        /*0010*/ 	.word	0x00000000
	.align		4
        /*0014*/ 	.word	0xfffffffe
	.align		4
        /*0018*/ 	.word	0x00000000
	.align		4
        /*001c*/ 	.word	0xfffffffd
	.align		4
        /*0020*/ 	.word	0x00000000
	.align		4
        /*0024*/ 	.word	0xfffffffc


//--------------------- .nv.constant4             --------------------------
	.section	.nv.constant4,"a",@progbits
	.align	8
	.align		8
.nv.constant4:
        /*0000*/ 	.dword	__assertfail
	.align		8
        /*0008*/ 	.dword	__unnamed_1
	.align		8
        /*0010*/ 	.dword	_ZN40_INTERNAL_39d28f1a_4_k_cu_16b07ebc_127554cuda3std3__45__cpo5beginE
	.align		8
        /*0018*/ 	.dword	_ZN40_INTERNAL_39d28f1a_4_k_cu_16b07ebc_127554cuda3std3__45__cpo3endE
	.align		8
        /*0020*/ 	.dword	_ZN40_INTERNAL_39d28f1a_4_k_cu_16b07ebc_127554cuda3std3__45__cpo6cbeginE
	.align		8
        /*0028*/ 	.dword	_ZN40_INTERNAL_39d28f1a_4_k_cu_16b07ebc_127554cuda3std3__45__cpo4cendE
	.align		8
        /*0030*/ 	.dword	_ZN40_INTERNAL_39d28f1a_4_k_cu_16b07ebc_127554cuda3std3__442_GLOBAL__N__39d28f1a_4_k_cu_16b07ebc_127556ignoreE
	.align		8
        /*0038*/ 	.dword	_ZN40_INTERNAL_39d28f1a_4_k_cu_16b07ebc_127554cuda3std3__419piecewise_constructE
	.align		8
        /*0040*/ 	.dword	_ZN40_INTERNAL_39d28f1a_4_k_cu_16b07ebc_127554cuda3std3__48in_placeE
	.align		8
        /*0048*/ 	.dword	_ZN40_INTERNAL_39d28f1a_4_k_cu_16b07ebc_127554cuda3std6ranges3__45__cpo4swapE
	.align		8
        /*0050*/ 	.dword	_ZN40_INTERNAL_39d28f1a_4_k_cu_16b07ebc_127554cuda3std6ranges3__45__cpo9iter_moveE
	.align		8
        /*0058*/ 	.dword	_ZN40_INTERNAL_39d28f1a_4_k_cu_16b07ebc_127554cute7productE
	.align		8
        /*0060*/ 	.dword	_ZN40_INTERNAL_39d28f1a_4_k_cu_16b07ebc_127554cute1_E
	.align		8
        /*0068*/ 	.dword	$str$22
	.align		8
        /*0070*/ 	.dword	$str$23


//--------------------- .text._ZN7cutlass13device_kernelINS_4gemm6kernel13GemmUniversalIN4cute5tupleIJiiiiEEENS1_10collective13CollectiveMmaINS1_34MainloopSm90TmaGmmaWarpSpecializedILi7ENS5_IJNS4_1CILi2EEENSA_ILi1EEESC_EEENS1_35KernelTmaWarpSpecializedCooperativeEEENS5_IJNSA_ILi384EEENSA_ILi128EEENSA_ILi32EEEEEENS_10bfloat16_tENS5_IJlSC_lEEESK_SL_NS4_8TiledMMAINS4_8MMA_AtomIJNS4_4SM904GMMA28MMA_64x128x16_F32BF16BF16_SSILNSP_5MajorE0ELSR_0ELNSP_7ScaleInE1ELSS_1EEEEEENS4_6LayoutISD_NS5_IJSC_NSA_ILi0EEESW_EEEEENS5_IJNS4_10UnderscoreESZ_SZ_EEEEENS4_13SM90_TMA_LOADENS4_14ComposedLayoutINS4_7SwizzleILi2ELi4ELi3EEENS4_18smem_ptr_flag_bitsILi16EEENSV_INS5_IJNSA_ILi8EEESI_EEENS5_IJSI_SC_EEEEEEEvNS4_8identityENS4_23SM90_TMA_LOAD_MULTICASTES1C_vS1D_EENS_8epilogue10collective6detail29Sm90TmaWarpSpecializedAdapterINS1H_15DefaultEpilogueISK_SL_SL_NS1G_6thread17LinearCombinationISK_Li1EffLNS1L_9ScaleType4KindE0ELNS_15FloatRoundStyleE2ESK_EENS1_15EpilogueDefaultEEEEEvvEEEEvNT_6ParamsE --------------------------
	.section	.text._ZN7cutlass13device_kernelINS_4gemm6kernel13GemmUniversalIN4cute5tupleIJiiiiEEENS1_10collective13CollectiveMmaINS1_34MainloopSm90TmaGmmaWarpSpecializedILi7ENS5_IJNS4_1CILi2EEENSA_ILi1EEESC_EEENS1_35KernelTmaWarpSpecializedCooperativeEEENS5_IJNSA_ILi384EEENSA_ILi128EEENSA_ILi32EEEEEENS_10bfloat16_tENS5_IJlSC_lEEESK_SL_NS4_8TiledMMAINS4_8MMA_AtomIJNS4_4SM904GMMA28MMA_64x128x16_F32BF16BF16_SSILNSP_5MajorE0ELSR_0ELNSP_7ScaleInE1ELSS_1EEEEEENS4_6LayoutISD_NS5_IJSC_NSA_ILi0EEESW_EEEEENS5_IJNS4_10UnderscoreESZ_SZ_EEEEENS4_13SM90_TMA_LOADENS4_14ComposedLayoutINS4_7SwizzleILi2ELi4ELi3EEENS4_18smem_ptr_flag_bitsILi16EEENSV_INS5_IJNSA_ILi8EEESI_EEENS5_IJSI_SC_EEEEEEEvNS4_8identityENS4_23SM90_TMA_LOAD_MULTICASTES1C_vS1D_EENS_8epilogue10collective6detail29Sm90TmaWarpSpecializedAdapterINS1H_15DefaultEpilogueISK_SL_SL_NS1G_6thread17LinearCombinationISK_Li1EffLNS1L_9ScaleType4KindE0ELNS_15FloatRoundStyleE2ESK_EENS1_15EpilogueDefaultEEEEEvvEEEEvNT_6ParamsE,"ax",@progbits
	.align	128
.text._ZN7cutlass13device_kernelINS_4gemm6kernel13GemmUniversalIN4cute5tupleIJiiiiEEENS1_10collective13CollectiveMmaINS1_34MainloopSm90TmaGmmaWarpSpecializedILi7ENS5_IJNS4_1CILi2EEENSA_ILi1EEESC_EEENS1_35KernelTmaWarpSpecializedCooperativeEEENS5_IJNSA_ILi384EEENSA_ILi128EEENSA_ILi32EEEEEENS_10bfloat16_tENS5_IJlSC_lEEESK_SL_NS4_8TiledMMAINS4_8MMA_AtomIJNS4_4SM904GMMA28MMA_64x128x16_F32BF16BF16_SSILNSP_5MajorE0ELSR_0ELNSP_7ScaleInE1ELSS_1EEEEEENS4_6LayoutISD_NS5_IJSC_NSA_ILi0EEESW_EEEEENS5_IJNS4_10UnderscoreESZ_SZ_EEEEENS4_13SM90_TMA_LOADENS4_14ComposedLayoutINS4_7SwizzleILi2ELi4ELi3EEENS4_18smem_ptr_flag_bitsILi16EEENSV_INS5_IJNSA_ILi8EEESI_EEENS5_IJSI_SC_EEEEEEEvNS4_8identityENS4_23SM90_TMA_LOAD_MULTICASTES1C_vS1D_EENS_8epilogue10collective6detail29Sm90TmaWarpSpecializedAdapterINS1H_15DefaultEpilogueISK_SL_SL_NS1G_6thread17LinearCombinationISK_Li1EffLNS1L_9ScaleType4KindE0ELNS_15FloatRoundStyleE2ESK_EENS1_15EpilogueDefaultEEEEEvvEEEEvNT_6ParamsE:
        .type           _ZN7cutlass13device_kernelINS_4gemm6kernel13GemmUniversalIN4cute5tupleIJiiiiEEENS1_10collective13CollectiveMmaINS1_34MainloopSm90TmaGmmaWarpSpecializedILi7ENS5_IJNS4_1CILi2EEENSA_ILi1EEESC_EEENS1_35KernelTmaWarpSpecializedCooperativeEEENS5_IJNSA_ILi384EEENSA_ILi128EEENSA_ILi32EEEEEENS_10bfloat16_tENS5_IJlSC_lEEESK_SL_NS4_8TiledMMAINS4_8MMA_AtomIJNS4_4SM904GMMA28MMA_64x128x16_F32BF16BF16_SSILNSP_5MajorE0ELSR_0ELNSP_7ScaleInE1ELSS_1EEEEEENS4_6LayoutISD_NS5_IJSC_NSA_ILi0EEESW_EEEEENS5_IJNS4_10UnderscoreESZ_SZ_EEEEENS4_13SM90_TMA_LOADENS4_14ComposedLayoutINS4_7SwizzleILi2ELi4ELi3EEENS4_18smem_ptr_flag_bitsILi16EEENSV_INS5_IJNSA_ILi8EEESI_EEENS5_IJSI_SC_EEEEEEEvNS4_8identityENS4_23SM90_TMA_LOAD_MULTICASTES1C_vS1D_EENS_8epilogue10collective6detail29Sm90TmaWarpSpecializedAdapterINS1H_15DefaultEpilogueISK_SL_SL_NS1G_6thread17LinearCombinationISK_Li1EffLNS1L_9ScaleType4KindE0ELNS_15FloatRoundStyleE2ESK_EENS1_15EpilogueDefaultEEEEEvvEEEEvNT_6ParamsE,@function
        .size           _ZN7cutlass13device_kernelINS_4gemm6kernel13GemmUniversalIN4cute5tupleIJiiiiEEENS1_10collective13CollectiveMmaINS1_34MainloopSm90TmaGmmaWarpSpecializedILi7ENS5_IJNS4_1CILi2EEENSA_ILi1EEESC_EEENS1_35KernelTmaWarpSpecializedCooperativeEEENS5_IJNSA_ILi384EEENSA_ILi128EEENSA_ILi32EEEEEENS_10bfloat16_tENS5_IJlSC_lEEESK_SL_NS4_8TiledMMAINS4_8MMA_AtomIJNS4_4SM904GMMA28MMA_64x128x16_F32BF16BF16_SSILNSP_5MajorE0ELSR_0ELNSP_7ScaleInE1ELSS_1EEEEEENS4_6LayoutISD_NS5_IJSC_NSA_ILi0EEESW_EEEEENS5_IJNS4_10UnderscoreESZ_SZ_EEEEENS4_13SM90_TMA_LOADENS4_14ComposedLayoutINS4_7SwizzleILi2ELi4ELi3EEENS4_18smem_ptr_flag_bitsILi16EEENSV_INS5_IJNSA_ILi8EEESI_EEENS5_IJSI_SC_EEEEEEEvNS4_8identityENS4_23SM90_TMA_LOAD_MULTICASTES1C_vS1D_EENS_8epilogue10collective6detail29Sm90TmaWarpSpecializedAdapterINS1H_15DefaultEpilogueISK_SL_SL_NS1G_6thread17LinearCombinationISK_Li1EffLNS1L_9ScaleType4KindE0ELNS_15FloatRoundStyleE2ESK_EENS1_15EpilogueDefaultEEEEEvvEEEEvNT_6ParamsE,(.L_x_217 - _ZN7cutlass13device_kernelINS_4gemm6kernel13GemmUniversalIN4cute5tupleIJiiiiEEENS1_10collective13CollectiveMmaINS1_34MainloopSm90TmaGmmaWarpSpecializedILi7ENS5_IJNS4_1CILi2EEENSA_ILi1EEESC_EEENS1_35KernelTmaWarpSpecializedCooperativeEEENS5_IJNSA_ILi384EEENSA_ILi128EEENSA_ILi32EEEEEENS_10bfloat16_tENS5_IJlSC_lEEESK_SL_NS4_8TiledMMAINS4_8MMA_AtomIJNS4_4SM904GMMA28MMA_64x128x16_F32BF16BF16_SSILNSP_5MajorE0ELSR_0ELNSP_7ScaleInE1ELSS_1EEEEEENS4_6LayoutISD_NS5_IJSC_NSA_ILi0EEESW_EEEEENS5_IJNS4_10UnderscoreESZ_SZ_EEEEENS4_13SM90_TMA_LOADENS4_14ComposedLayoutINS4_7SwizzleILi2ELi4ELi3EEENS4_18smem_ptr_flag_bitsILi16EEENSV_INS5_IJNSA_ILi8EEESI_EEENS5_IJSI_SC_EEEEEEEvNS4_8identityENS4_23SM90_TMA_LOAD_MULTICASTES1C_vS1D_EENS_8epilogue10collective6detail29Sm90TmaWarpSpecializedAdapterINS1H_15DefaultEpilogueISK_SL_SL_NS1G_6thread17LinearCombinationISK_Li1EffLNS1L_9ScaleType4KindE0ELNS_15FloatRoundStyleE2ESK_EENS1_15EpilogueDefaultEEEEEvvEEEEvNT_6ParamsE)
        .other          _ZN7cutlass13device_kernelINS_4gemm6kernel13GemmUniversalIN4cute5tupleIJiiiiEEENS1_10collective13CollectiveMmaINS1_34MainloopSm90TmaGmmaWarpSpecializedILi7ENS5_IJNS4_1CILi2EEENSA_ILi1EEESC_EEENS1_35KernelTmaWarpSpecializedCooperativeEEENS5_IJNSA_ILi384EEENSA_ILi128EEENSA_ILi32EEEEEENS_10bfloat16_tENS5_IJlSC_lEEESK_SL_NS4_8TiledMMAINS4_8MMA_AtomIJNS4_4SM904GMMA28MMA_64x128x16_F32BF16BF16_SSILNSP_5MajorE0ELSR_0ELNSP_7ScaleInE1ELSS_1EEEEEENS4_6LayoutISD_NS5_IJSC_NSA_ILi0EEESW_EEEEENS5_IJNS4_10UnderscoreESZ_SZ_EEEEENS4_13SM90_TMA_LOADENS4_14ComposedLayoutINS4_7SwizzleILi2ELi4ELi3EEENS4_18smem_ptr_flag_bitsILi16EEENSV_INS5_IJNSA_ILi8EEESI_EEENS5_IJSI_SC_EEEEEEEvNS4_8identityENS4_23SM90_TMA_LOAD_MULTICASTES1C_vS1D_EENS_8epilogue10collective6detail29Sm90TmaWarpSpecializedAdapterINS1H_15DefaultEpilogueISK_SL_SL_NS1G_6thread17LinearCombinationISK_Li1EffLNS1L_9ScaleType4KindE0ELNS_15FloatRoundStyleE2ESK_EENS1_15EpilogueDefaultEEEEEvvEEEEvNT_6ParamsE,@"STO_CUDA_ENTRY STV_DEFAULT"
_ZN7cutlass13device_kernelINS_4gemm6kernel13GemmUniversalIN4cute5tupleIJiiiiEEENS1_10collective13CollectiveMmaINS1_34MainloopSm90TmaGmmaWarpSpecializedILi7ENS5_IJNS4_1CILi2EEENSA_ILi1EEESC_EEENS1_35KernelTmaWarpSpecializedCooperativeEEENS5_IJNSA_ILi384EEENSA_ILi128EEENSA_ILi32EEEEEENS_10bfloat16_tENS5_IJlSC_lEEESK_SL_NS4_8TiledMMAINS4_8MMA_AtomIJNS4_4SM904GMMA28MMA_64x128x16_F32BF16BF16_SSILNSP_5MajorE0ELSR_0ELNSP_7ScaleInE1ELSS_1EEEEEENS4_6LayoutISD_NS5_IJSC_NSA_ILi0EEESW_EEEEENS5_IJNS4_10UnderscoreESZ_SZ_EEEEENS4_13SM90_TMA_LOADENS4_14ComposedLayoutINS4_7SwizzleILi2ELi4ELi3EEENS4_18smem_ptr_flag_bitsILi16EEENSV_INS5_IJNSA_ILi8EEESI_EEENS5_IJSI_SC_EEEEEEEvNS4_8identityENS4_23SM90_TMA_LOAD_MULTICASTES1C_vS1D_EENS_8epilogue10collective6detail29Sm90TmaWarpSpecializedAdapterINS1H_15DefaultEpilogueISK_SL_SL_NS1G_6thread17LinearCombinationISK_Li1EffLNS1L_9ScaleType4KindE0ELNS_15FloatRoundStyleE2ESK_EENS1_15EpilogueDefaultEEEEEvvEEEEvNT_6ParamsE:
[----:B------:R-:W0:Y:S01]  /*0000*/  LDC R1, c[0x0][0x28] ;  /* 0x00000a00ff017b82 */ /* 0x000e220000000800 */
[----:B------:R-:W1:Y:S01]  /*0010*/  S2R R2, SR_TID.X ;  /* 0x0000000000027919 */ /* 0x000e620000002100 */
[----:B------:R-:W-:Y:S01]  /*0020*/  ELECT P0, URZ, PT ;  /* 0x00000000003f782f */ /* 0x000fe20003800000 */
[----:B------:R-:W-:Y:S01]  /*0030*/  BSSY B0, `(.L_x_0) ;  /* 0x0000015000007945 */ /* 0x000fe20003800000 */
[--C-:B-1----:R-:W-:Y:S02]  /*0040*/  SHF.R.U32.HI R0, RZ, 0x5, R2.reuse ;  /* 0x00000005ff007819 */ /* 0x102fe40000011602 */
[----:B------:R-:W-:-:S03]  /*0050*/  SHF.R.U32.HI R3, RZ, 0x7, R2 ;  /* 0x00000007ff037819 */ /* 0x000fc60000011602 */
[----:B------:R-:W1:Y:S04]  /*0060*/  SHFL.IDX PT, R4, R0, RZ, 0x1f ;  /* 0x00001fff00047589 */ /* 0x000e6800000e0000 */
[----:B------:R-:W2:Y:S01]  /*0070*/  SHFL.IDX PT, R3, R3, RZ, 0x1f ;  /* 0x00001fff03037589 */ /* 0x000ea200000e0000 */
[----:B-1----:R-:W-:Y:S02]  /*0080*/  R2UR UR9, R4 ;  /* 0x00000000040972ca */ /* 0x002fe400000e0000 */
[----:B--2---:R-:W-:-:S11]  /*0090*/  R2UR UR5, R3 ;  /* 0x00000000030572ca */ /* 0x004fd600000e0000 */
[----:B------:R-:W-:Y:S02]  /*00a0*/  USHF.R.S32.HI UR4, URZ, 0x1f, UR9 ;  /* 0x0000001f3f047899 */ /* 0x000fe40008011409 */
[----:B------:R-:W-:Y:S02]  /*00b0*/  ISETP.NE.OR P0, PT, RZ, UR9, !P0 ;  /* 0x00000009ff007c0c */ /* 0x000fe4000c705670 */
[----:B------:R-:W-:-:S04]  /*00c0*/  ULEA.HI UR4, UR4, UR9, URZ, 0x2 ;  /* 0x0000000904047291 */ /* 0x000fc8000f8f103f */
[----:B------:R-:W-:-:S04]  /*00d0*/  ULOP3.LUT UR4, UR4, 0xfffffffc, URZ, 0xc0, !UPT ;  /* 0xfffffffc04047892 */ /* 0x000fc8000f8ec03f */
[----:B------:R-:W-:-:S03]  /*00e0*/  UIADD3 UR9, UR9, -UR4, URZ ;  /* 0x8000000409097290 */ /* 0x000fc6000fffe03f */
[----:B0-----:R-:W-:Y:S09]  /*00f0*/  @P0 BRA `(.L_x_1) ;  /* 0x0000000000200947 */ /* 0x001ff20003800000 */
[----:B------:R-:W-:Y:S02]  /*0100*/  ULDC.64 UR6, c[0x0][0x198] ;  /* 0x0000660000067ab9 */ /* 0x000fe40000000a00 */
[----:B------:R-:W-:Y:S02]  /*0110*/  UIADD3 UR10, UP0, UR6, 0xf0, URZ ;  /* 0x000000f0060a7890 */ /* 0x000fe4000ff1e03f */
[----:B------:R-:W-:Y:S02]  /*0120*/  UIADD3 UR6, UP1, UR6, 0x1f0, URZ ;  /* 0x000001f006067890 */ /* 0x000fe4000ff3e03f */
[----:B------:R-:W-:Y:S02]  /*0130*/  UIADD3.X UR11, URZ, UR7, URZ, UP0, !UPT ;  /* 0x000000073f0b7290 */ /* 0x000fe400087fe43f */
[----:B------:R-:W-:-:S07]  /*0140*/  UIADD3.X UR7, URZ, UR7, URZ, UP1, !UPT ;  /* 0x000000073f077290 */ /* 0x000fce0008ffe43f */
[----:B------:R0:W-:Y:S02]  /*0150*/  UTMACCTL.PF [UR10] ;  /* 0x000000000a0079b9 */ /* 0x0001e40008040000 */
[----:B------:R0:W-:Y:S02]  /*0160*/  UTMACCTL.PF [UR6] ;  /* 0x00000000060079b9 */ /* 0x0001e40008040000 */
[----:B0-----:R-:W-:Y:S01]  /*0170*/  NOP ;  /* 0x0000000000007918 */ /* 0x001fe20000000000 */
.L_x_1:
[----:B------:R-:W-:Y:S05]  /*0180*/  BSYNC B0 ;  /* 0x0000000000007941 */ /* 0x000fea0003800000 */
.L_x_0:
[----:B------:R-:W0:Y:S01]  /*0190*/  SHFL.IDX PT, R3, R0, RZ, 0x1f ;  /* 0x00001fff00037589 */ /* 0x000e2200000e0000 */
[----:B------:R-:W-:Y:S01]  /*01a0*/  UISETP.NE.AND UP0, UPT, UR9, 0x3, UPT ;  /* 0x000000030900788c */ /* 0x000fe2000bf05270 */
[----:B------:R-:W-:Y:S01]  /*01b0*/  ISETP.NE.AND P1, PT, RZ, UR5, PT ;  /* 0x00000005ff007c0c */ /* 0x000fe2000bf25270 */
[----:B------:R-:W-:Y:S02]  /*01c0*/  UIADD3 UR16, UR5, -0x1, URZ ;  /* 0xffffffff05107890 */ /* 0x000fe4000fffe03f */
[----:B------:R-:W-:Y:S02]  /*01d0*/  UISETP.EQ.OR UP0, UPT, UR9, URZ, !UP0 ;  /* 0x0000003f0900728c */ /* 0x000fe4000c702670 */
[----:B------:R-:W-:Y:S02]  /*01e0*/  UISETP.GE.U32.AND UP1, UPT, UR16, 0x2, UPT ;  /* 0x000000021000788c */ /* 0x000fe4000bf26070 */
[----:B------:R-:W-:-:S04]  /*01f0*/  UISETP.EQ.AND UP0, UPT, UR5, URZ, UP0 ;  /* 0x0000003f0500728c */ /* 0x000fc80008702270 */
[----:B------:R-:W-:-:S04]  /*0200*/  USEL UR40, URZ, 0x1, !UP0 ;  /* 0x000000013f287887 */ /* 0x000fc8000c000000 */
[----:B------:R-:W-:Y:S01]  /*0210*/  USEL UR40, UR40, 0x2, UP1 ;  /* 0x0000000228287887 */ /* 0x000fe20008800000 */
[----:B0-----:R-:W-:-:S13]  /*0220*/  ISETP.NE.AND P0, PT, R3, RZ, PT ;  /* 0x000000ff0300720c */ /* 0x001fda0003f05270 */
[----:B------:R-:W-:Y:S05]  /*0230*/  @P0 BRA `(.L_x_2) ;  /* 0x0000000000700947 */ /* 0x000fea0003800000 */
[----:B------:R-:W0:Y:S01]  /*0240*/  S2UR UR8, SR_CgaCtaId ;  /* 0x00000000000879c3 */ /* 0x000e220000008800 */
[----:B------:R-:W-:Y:S01]  /*0250*/  UMOV UR4, 0x400 ;  /* 0x0000040000047882 */ /* 0x000fe20000000000 */
[----:B------:R-:W-:Y:S01]  /*0260*/  UMOV UR5, 0x1 ;  /* 0x0000000100057882 */ /* 0x000fe20000000000 */
[----:B------:R-:W-:Y:S01]  /*0270*/  UMOV UR6, 0x4 ;  /* 0x0000000400067882 */ /* 0x000fe20000000000 */
[----:B------:R-:W-:Y:S01]  /*0280*/  ELECT P0, URZ, PT ;  /* 0x00000000003f782f */ /* 0x000fe20003800000 */
[----:B------:R-:W-:-:S04]  /*0290*/  UIADD3 UR6, -UR6, 0x100000, URZ ;  /* 0x0010000006067890 */ /* 0x000fc8000fffe13f */
[----:B------:R-:W-:Y:S02]  /*02a0*/  USHF.L.U32 UR7, UR6, 0xb, URZ ;  /* 0x0000000b06077899 */ /* 0x000fe4000800063f */
[----:B------:R-:W-:Y:S02]  /*02b0*/  USHF.L.U32 UR6, UR6, 0x1, URZ ;  /* 0x0000000106067899 */ /* 0x000fe4000800063f */
[----:B0-----:R-:W-:Y:S02]  /*02c0*/  ULEA UR8, UR8, UR4, 0x18 ;  /* 0x0000000408087291 */ /* 0x001fe4000f8ec03f */
[----:B------:R-:W-:-:S04]  /*02d0*/  UIADD3 UR4, -UR5, 0x100000, URZ ;  /* 0x0010000005047890 */ /* 0x000fc8000fffe13f */
[----:B------:R-:W-:Y:S02]  /*02e0*/  USHF.L.U32 UR5, UR4, 0xb, URZ ;  /* 0x0000000b04057899 */ /* 0x000fe4000800063f */
[----:B------:R-:W-:Y:S01]  /*02f0*/  USHF.L.U32 UR4, UR4, 0x1, URZ ;  /* 0x0000000104047899 */ /* 0x000fe2000800063f */
[----:B------:R-:W0:Y:S11]  /*0300*/  FENCE.VIEW.ASYNC.S ;  /* 0x00000000000073c6 */ /* 0x000e360000000000 */
[----:B0-----:R0:W1:Y:S01]  /*0310*/  SYNCS.EXCH.64 URZ, [UR8], UR4 ;  /* 0x00000004083f75b2 */ /* 0x0010620008000100 */
[----:B------:R0:W2:Y:S01]  /*0320*/  SYNCS.EXCH.64 URZ, [UR8+0x38], UR6 ;  /* 0x00003806083f75b2 */ /* 0x0000a20008000100 */
[----:B------:R0:W3:Y:S01]  /*0330*/  SYNCS.EXCH.64 URZ, [UR8+0x8], UR4 ;  /* 0x00000804083f75b2 */ /* 0x0000e20008000100 */
[----:B------:R0:W4:Y:S01]  /*0340*/  SYNCS.EXCH.64 URZ, [UR8+0x40], UR6 ;  /* 0x00004006083f75b2 */ /* 0x0001220008000100 */
[----:B------:R0:W0:Y:S01]  /*0350*/  SYNCS.EXCH.64 URZ, [UR8+0x10], UR4 ;  /* 0x00001004083f75b2 */ /* 0x0000220008000100 */
        /* <DEDUP_REMOVED lines=9> */
[----:B------:R-:W-:Y:S01]  /*03f0*/  NOP ;  /* 0x0000000000007918 */ /* 0x000fe20000000000 */
.L_x_2:
[----:B------:R-:W5:Y:S01]  /*0400*/  S2UR UR13, SR_CTAID.X ;  /* 0x00000000000d79c3 */ /* 0x000f620000002500 */
[----:B------:R-:W-:Y:S01]  /*0410*/  SHF.R.S32.HI R5, RZ, 0x1f, R2 ;  /* 0x0000001fff057819 */ /* 0x000fe20000011402 */
[----:B------:R-:W1:Y:S01]  /*0420*/  SHFL.IDX PT, R6, R0, RZ, 0x1f ;  /* 0x00001fff00067589 */ /* 0x000e6200000e0000 */
[----:B0-----:R-:W-:Y:S01]  /*0430*/  ULDC UR4, c[0x0][0x150] ;  /* 0x0000540000047ab9 */ /* 0x001fe20000000800 */
[----:B------:R-:W-:Y:S02]  /*0440*/  ELECT P0, URZ, PT ;  /* 0x00000000003f782f */ /* 0x000fe40003800000 */
[----:B------:R-:W-:Y:S01]  /*0450*/  LEA.HI R5, R5, R2, RZ, 0x7 ;  /* 0x0000000205057211 */ /* 0x000fe200078f38ff */
[----:B------:R-:W-:Y:S01]  /*0460*/  ULDC UR5, c[0x0][0x154] ;  /* 0x0000550000057ab9 */ /* 0x000fe20000000800 */
[----:B------:R-:W-:Y:S01]  /*0470*/  ULDC UR8, c[0x0][0x144] ;  /* 0x0000510000087ab9 */ /* 0x000fe20000000800 */
[----:B------:R-:W0:Y:S01]  /*0480*/  S2UR UR10, SR_CTAID.Y ;  /* 0x00000000000a79c3 */ /* 0x000e220000002600 */
[----:B------:R-:W-:Y:S01]  /*0490*/  LOP3.LUT R5, R5, 0xffffff80, RZ, 0xc0, !PT ;  /* 0xffffff8005057812 */ /* 0x000fe200078ec0ff */
[----:B------:R-:W-:Y:S01]  /*04a0*/  NOP ;  /* 0x0000000000007918 */ /* 0x000fe20000000000 */
[----:B------:R-:W-:Y:S01]  /*04b0*/  NOP ;  /* 0x0000000000007918 */ /* 0x000fe20000000000 */
[----:B------:R-:W-:Y:S01]  /*04c0*/  ULDC UR11, c[0x0][0x148] ;  /* 0x00005200000b7ab9 */ /* 0x000fe20000000800 */
[----:B------:R-:W-:-:S02]  /*04d0*/  IMAD.MOV.U32 R18, RZ, RZ, 0x1 ;  /* 0x00000001ff127424 */ /* 0x000fc400078e00ff */
[----:B------:R-:W-:-:S05]  /*04e0*/  IMAD.IADD R5, R2, 0x1, -R5 ;  /* 0x0000000102057824 */ /* 0x000fca00078e0a05 */
[----:B------:R-:W-:Y:S02]  /*04f0*/  SHF.R.S32.HI R4, RZ, 0x1f, R5 ;  /* 0x0000001fff047819 */ /* 0x000fe40000011405 */
[----:B-----5:R-:W-:Y:S02]  /*0500*/  I2FP.F32.U32 R7, UR13 ;  /* 0x0000000d00077c45 */ /* 0x020fe40008201000 */
[----:B------:R-:W-:Y:S02]  /*0510*/  LEA.HI R4, R4, R5, RZ, 0x3 ;  /* 0x0000000504047211 */ /* 0x000fe400078f18ff */
[----:B-1----:R-:W-:Y:S01]  /*0520*/  ISETP.NE.OR P0, PT, R6, RZ, !P0 ;  /* 0x000000ff0600720c */ /* 0x002fe20004705670 */
[----:B------:R-:W-:Y:S01]  /*0530*/  FMUL R8, R7, UR4 ;  /* 0x0000000407087c20 */ /* 0x000fe20008400000 */
[--C-:B------:R-:W-:Y:S02]  /*0540*/  SHF.R.S32.HI R0, RZ, 0x3, R4.reuse ;  /* 0x00000003ff007819 */ /* 0x100fe40000011404 */
[----:B------:R-:W-:-:S02]  /*0550*/  SHF.R.S32.HI R7, RZ, 0x1f, R4 ;  /* 0x0000001fff077819 */ /* 0x000fc40000011404 */
[----:B------:R-:W-:Y:S01]  /*0560*/  SHF.R.S32.HI R4, RZ, 0x1f, R3 ;  /* 0x0000001fff047819 */ /* 0x000fe20000011403 */
[----:B------:R-:W1:Y:S01]  /*0570*/  F2I.U32.TRUNC.NTZ R8, R8 ;  /* 0x0000000800087305 */ /* 0x000e62000020f000 */
[----:B------:R-:W-:Y:S02]  /*0580*/  LEA.HI R7, R7, R0, RZ, 0x2 ;  /* 0x0000000007077211 */ /* 0x000fe400078f10ff */
[----:B------:R-:W-:Y:S02]  /*0590*/  LEA.HI R4, R4, R3, RZ, 0x2 ;  /* 0x0000000304047211 */ /* 0x000fe400078f10ff */
[----:B------:R-:W-:Y:S01]  /*05a0*/  LOP3.LUT R7, R7, 0xfffffffc, RZ, 0xc0, !PT ;  /* 0xfffffffc07077812 */ /* 0x000fe200078ec0ff */
[----:B------:R-:W-:Y:S01]  /*05b0*/  VOTEU.ALL UP0, P0 ;  /* 0x00000000003f7886 */ /* 0x000fe20000000000 */
[----:B------:R-:W-:Y:S01]  /*05c0*/  LOP3.LUT R4, R4, 0x3ffffffc, RZ, 0xc0, !PT ;  /* 0x3ffffffc04047812 */ /* 0x000fe200078ec0ff */
[----:B------:R-:W-:Y:S02]  /*05d0*/  VOTEU.ALL UP1, P0 ;  /* 0x00000000003f7886 */ /* 0x000fe40000020000 */
[----:B------:R-:W-:Y:S01]  /*05e0*/  IMAD.IADD R7, R0, 0x1, -R7 ;  /* 0x0000000100077824 */ /* 0x000fe200078e0a07 */
[----:B0-----:R-:W-:Y:S01]  /*05f0*/  I2FP.F32.U32 R0, UR10 ;  /* 0x0000000a00007c45 */ /* 0x001fe20008201000 */
[----:B------:R-:W-:Y:S01]  /*0600*/  IMAD.IADD R4, R3, 0x1, -R4 ;  /* 0x0000000103047824 */ /* 0x000fe200078e0a04 */
[----:B------:R-:W0:Y:S01]  /*0610*/  @!UP0 S2UR UR7, SR_CgaCtaId ;  /* 0x00000000000789c3 */ /* 0x000e220000008800 */
[----:B------:R-:W-:Y:S01]  /*0620*/  @!UP0 UMOV UR6, 0x400 ;  /* 0x0000040000068882 */ /* 0x000fe20000000000 */
[----:B-1----:R-:W-:Y:S01]  /*0630*/  R2UR UR4, R8 ;  /* 0x00000000080472ca */ /* 0x002fe200000e0000 */
[----:B------:R-:W-:-:S02]  /*0640*/  IMAD R4, R4, 0x4, R7 ;  /* 0x0000000404047824 */ /* 0x000fc400078e0207 */
[----:B------:R-:W-:Y:S02]  /*0650*/  FMUL R6, R0, UR5 ;  /* 0x0000000500067c20 */ /* 0x000fe40008400000 */
[C---:B------:R-:W-:Y:S01]  /*0660*/  IMAD.SHL.U32 R19, R4.reuse, 0x4, RZ ;  /* 0x0000000404137824 */ /* 0x040fe200078e00ff */
[----:B------:R-:W-:-:S03]  /*0670*/  LEA.HI R0, R4, R4, RZ, 0x1 ;  /* 0x0000000404007211 */ /* 0x000fc600078f08ff */
[----:B------:R-:W1:Y:S01]  /*0680*/  F2I.U32.TRUNC.NTZ R6, R6 ;  /* 0x0000000600067305 */ /* 0x000e62000020f000 */
[----:B------:R-:W-:Y:S02]  /*0690*/  LOP3.LUT R3, R0, 0xfffffffe, RZ, 0xc0, !PT ;  /* 0xfffffffe00037812 */ /* 0x000fe400078ec0ff */
[C---:B------:R-:W-:Y:S01]  /*06a0*/  LOP3.LUT R19, R4.reuse, 0xc, R19, 0x78, !PT ;  /* 0x0000000c04137812 */ /* 0x040fe200078e7813 */
[----:B------:R-:W-:Y:S02]  /*06b0*/  UIADD3 UR4, -UR4, URZ, URZ ;  /* 0x0000003f04047290 */ /* 0x000fe4000fffe13f */
[----:B------:R-:W-:Y:S02]  /*06c0*/  IMAD.IADD R3, R4, 0x1, -R3 ;  /* 0x0000000104037824 */ /* 0x000fe400078e0a03 */
[----:B------:R-:W-:-:S03]  /*06d0*/  UIMAD UR8, UR8, UR4, UR13 ;  /* 0x00000004080872a4 */ /* 0x000fc6000f8e020d */
[----:B------:R-:W-:Y:S02]  /*06e0*/  UMOV UR4, 0x20 ;  /* 0x0000002000047882 */ /* 0x000fe40000000000 */
[----:B------:R-:W-:-:S04]  /*06f0*/  @!UP0 UIADD3 UR4, -UR4, 0x100000, URZ ;  /* 0x0010000004048890 */ /* 0x000fc8000fffe13f */
[----:B------:R-:W-:Y:S02]  /*0700*/  @!UP0 USHF.L.U32 UR5, UR4, 0xb, URZ ;  /* 0x0000000b04058899 */ /* 0x000fe4000800063f */
[----:B------:R-:W-:Y:S01]  /*0710*/  @!UP0 USHF.L.U32 UR4, UR4, 0x1, URZ ;  /* 0x0000000104048899 */ /* 0x000fe2000800063f */
[----:B------:R-:W-:Y:S01]  /*0720*/  ISETP.NE.AND P3, PT, R3, UR8, PT ;  /* 0x0000000803007c0c */ /* 0x000fe2000bf65270 */
[----:B0-----:R-:W-:Y:S01]  /*0730*/  @!UP0 ULEA UR6, UR7, UR6, 0x18 ;  /* 0x0000000607068291 */ /* 0x001fe2000f8ec03f */
[----:B------:R-:W0:Y:S01]  /*0740*/  LDC R3, c[0x0][0x140] ;  /* 0x00005000ff037b82 */ /* 0x000e220000000800 */
[----:B-1----:R-:W-:Y:S01]  /*0750*/  R2UR UR12, R6 ;  /* 0x00000000060c72ca */ /* 0x002fe200000e0000 */
[----:B------:R-:W-:Y:S01]  /*0760*/  VOTEU.ALL UP0, P0 ;  /* 0x00000000003f7886 */ /* 0x000fe20000000000 */
[----:B------:R-:W-:-:S04]  /*0770*/  LOP3.LUT P0, RZ, R5, 0x7, RZ, 0xc0, !PT ;  /* 0x0000000705ff7812 */ /* 0x000fc8000780c0ff */
[C---:B------:R-:W-:Y:S01]  /*0780*/  ISETP.LT.U32.AND P0, PT, R19.reuse, 0x2, !P0 ;  /* 0x000000021300780c */ /* 0x040fe20004701070 */
[----:B------:R-:W1:Y:S03]  /*0790*/  FENCE.VIEW.ASYNC.S ;  /* 0x00000000000073c6 */ /* 0x000e660000000000 */
[----:B-1----:R-:W1:Y:S01]  /*07a0*/  @!UP0 SYNCS.EXCH.64 URZ, [UR6+0x80], UR4 ;  /* 0x00008004063f85b2 */ /* 0x002e620008000100 */
[----:B------:R-:W-:Y:S02]  /*07b0*/  @P3 LEA.HI R0, R19, R19, RZ, 0x1 ;  /* 0x0000001313003211 */ /* 0x000fe400078f08ff */
[----:B------:R-:W-:Y:S02]  /*07c0*/  UIADD3 UR12, -UR12, URZ, URZ ;  /* 0x0000003f0c0c7290 */ /* 0x000fe4000fffe13f */
[----:B------:R-:W-:Y:S02]  /*07d0*/  @P3 SHF.R.S32.HI R0, RZ, 0x1, R0 ;  /* 0x00000001ff003819 */ /* 0x000fe40000011400 */
[----:B0-----:R-:W-:-:S02]  /*07e0*/  ISETP.EQ.U32.AND P2, PT, R3, 0x1, PT ;  /* 0x000000010300780c */ /* 0x001fc40003f42070 */
[----:B------:R-:W-:Y:S01]  /*07f0*/  SEL R3, RZ, 0x1, !P0 ;  /* 0x00000001ff037807 */ /* 0x000fe20004000000 */
[----:B------:R0:W1:Y:S01]  /*0800*/  @!UP1 SYNCS.EXCH.64 URZ, [UR6+0x88], UR4 ;  /* 0x00008804063f95b2 */ /* 0x0000620008000100 */
[----:B------:R-:W-:Y:S01]  /*0810*/  NOP ;  /* 0x0000000000007918 */ /* 0x000fe20000000000 */
[----:B0-----:R-:W-:-:S06]  /*0820*/  UIMAD UR4, UR11, UR12, UR10 ;  /* 0x0000000c0b0472a4 */ /* 0x001fcc000f8e020a */
[----:B------:R-:W-:-:S04]  /*0830*/  @P3 ISETP.NE.AND P4, PT, R0, UR4, PT ;  /* 0x0000000400003c0c */ /* 0x000fc8000bf85270 */
[----:B------:R-:W-:-:S04]  /*0840*/  @P3 SEL R18, RZ, 0x1, P4 ;  /* 0x00000001ff123807 */ /* 0x000fc80002000000 */
[----:B------:R-:W-:Y:S01]  /*0850*/  LOP3.LUT R18, R18, R3, RZ, 0xc0, !PT ;  /* 0x0000000312127212 */ /* 0x000fe200078ec0ff */
[----:B------:R-:W-:Y:S06]  /*0860*/  @!P2 BRA `(.L_x_3) ;  /* 0x000000000008a947 */ /* 0x000fec0003800000 */
[----:B-1234-:R-:W-:Y:S01]  /*0870*/  UCGABAR_ARV ;  /* 0x00000000000079c7 */ /* 0x01efe20008000000 */
[----:B------:R-:W-:Y:S05]  /*0880*/  BRA `(.L_x_4) ;  /* 0x0000000000047947 */ /* 0x000fea0003800000 */
.L_x_3:
[----:B-1234-:R-:W-:Y:S01]  /*0890*/  NOP ;  /* 0x0000000000007918 */ /* 0x01efe20000000000 */
.L_x_4:
[----:B------:R-:W-:Y:S01]  /*08a0*/  ULDC UR4, c[0x0][0x65c] ;  /* 0x0001970000047ab9 */ /* 0x000fe20000000800 */
[----:B------:R-:W-:Y:S01]  /*08b0*/  UMOV UR5, URZ ;  /* 0x0000003f00057c82 */ /* 0x000fe20008000000 */
[----:B------:R-:W-:-:S03]  /*08c0*/  UISETP.NE.AND UP0, UPT, UR4, 0x1, UPT ;  /* 0x000000010400788c */ /* 0x000fc6000bf05270 */
[----:B------:R-:W-:Y:S01]  /*08d0*/  UMOV UR4, UR13 ;  /* 0x0000000d00047c82 */ /* 0x000fe20008000000 */
[----:B------:R-:W-:Y:S02]  /*08e0*/  UP2UR UR46, UPR, URZ, 0x1 ;  /* 0x000000013f2e7883 */ /* 0x000fe40008000000 */
[----:B------:R-:W-:Y:S02]  /*08f0*/  PLOP3.LUT P3, PT, PT, PT, UP0, 0x80, 0x0 ;  /* 0x000000000000781c */ /* 0x000fe40003f6f008 */
[----:B------:R-:W-:Y:S02]  /*0900*/  PLOP3.LUT P4, PT, PT, PT, UP0, 0x80, 0x0 ;  /* 0x000000000000781c */ /* 0x000fe40003f8f008 */
[----:B------:R-:W-:Y:S01]  /*0910*/  PLOP3.LUT P5, PT, PT, PT, UP0, 0x80, 0x0 ;  /* 0x000000000000781c */ /* 0x000fe20003faf008 */
[----:B------:R-:W-:Y:S01]  /*0920*/  @UP0 ULDC UR14, c[0x0][0x10] ;  /* 0x00000400000e0ab9 */ /* 0x000fe20000000800 */
[----:B------:R-:W-:Y:S01]  /*0930*/  @UP0 UMOV UR6, UR10 ;  /* 0x0000000a00060c82 */ /* 0x000fe20008000000 */
[----:B------:R-:W-:Y:S01]  /*0940*/  @UP0 UMOV UR7, URZ ;  /* 0x0000003f00070c82 */ /* 0x000fe20008000000 */
[----:B------:R-:W-:Y:S01]  /*0950*/  PLOP3.LUT P0, PT, PT, PT, UP0, 0x80, 0x0 ;  /* 0x000000000000781c */ /* 0x000fe20003f0f008 */
[----:B------:R-:W-:-:S03]  /*0960*/  @UP0 UIMAD.WIDE.U32 UR14, UR13, UR14, UR6 ;  /* 0x0000000e0d0e02a5 */ /* 0x000fc6000f8e0006 */
[----:B------:R-:W-:Y:S01]  /*0970*/  @!UP0 ULDC UR7, c[0x0][0xc] ;  /* 0x0000030000078ab9 */ /* 0x000fe20000000800 */
[----:B------:R-:W-:Y:S01]  /*0980*/  @UP0 UMOV UR6, URZ ;  /* 0x0000003f00060c82 */ /* 0x000fe20008000000 */
[----:B------:R-:W-:Y:S01]  /*0990*/  @!UP0 UIMAD.WIDE.U32 UR4, UR10, UR7, UR4 ;  /* 0x000000070a0482a5 */ /* 0x000fe2000f8e0004 */
[----:B------:R-:W-:Y:S01]  /*09a0*/  IMAD.U32 R17, RZ, RZ, UR15 ;  /* 0x0000000fff117e24 */ /* 0x000fe2000f8e00ff */
[----:B------:R-:W-:Y:S01]  /*09b0*/  @UP0 UIADD3 UR6, UR15, UR6, URZ ;  /* 0x000000060f060290 */ /* 0x000fe2000fffe03f */
[----:B------:R-:W-:-:S03]  /*09c0*/  IMAD.U32 R16, RZ, RZ, UR14 ;  /* 0x0000000eff107e24 */ /* 0x000fc6000f8e00ff */
[----:B------:R-:W-:Y:S02]  /*09d0*/  IMAD.U32 R4, RZ, RZ, UR4 ;  /* 0x00000004ff047e24 */ /* 0x000fe4000f8e00ff */
[----:B------:R-:W-:Y:S02]  /*09e0*/  IMAD.U32 R7, RZ, RZ, UR5 ;  /* 0x00000005ff077e24 */ /* 0x000fe4000f8e00ff */
[----:B------:R-:W-:Y:S02]  /*09f0*/  @P3 IMAD.U32 R17, RZ, RZ, UR6 ;  /* 0x00000006ff113e24 */ /* 0x000fe4000f8e00ff */
[----:B------:R-:W-:Y:S02]  /*0a00*/  IMAD.U32 R5, RZ, RZ, UR5 ;  /* 0x00000005ff057e24 */ /* 0x000fe4000f8e00ff */
[----:B------:R-:W-:Y:S02]  /*0a10*/  IMAD.U32 R6, RZ, RZ, UR4 ;  /* 0x00000004ff067e24 */ /* 0x000fe4000f8e00ff */
[----:B------:R-:W-:-:S02]  /*0a20*/  @!P4 IMAD.MOV.U32 R16, RZ, RZ, R4 ;  /* 0x000000ffff10c224 */ /* 0x000fc400078e0004 */
[----:B------:R-:W-:Y:S01]  /*0a30*/  @!P5 IMAD.MOV.U32 R17, RZ, RZ, R7 ;  /* 0x000000ffff11d224 */ /* 0x000fe200078e0007 */
[----:B------:R-:W-:Y:S06]  /*0a40*/  @!P2 BRA `(.L_x_5) ;  /* 0x00000000000ca947 */ /* 0x000fec0003800000 */
[----:B------:R-:W-:Y:S01]  /*0a50*/  UCGABAR_WAIT ;  /* 0x0000000000007dc7 */ /* 0x000fe20008000000 */
[----:B------:R-:W-:Y:S01]  /*0a60*/  CCTL.IVALL ;  /* 0x00000000ff00798f */ /* 0x000fe20002000000 */
[----:B------:R-:W-:Y:S05]  /*0a70*/  BRA `(.L_x_6) ;  /* 0x0000000000047947 */ /* 0x000fea0003800000 */
.L_x_5:
[----:B------:R-:W-:Y:S06]  /*0a80*/  BAR.SYNC.DEFER_BLOCKING 0x0 ;  /* 0x0000000000007b1d */ /* 0x000fec0000010000 */
.L_x_6:
[----:B------:R-:W-:Y:S05]  /*0a90*/  @!P1 BRA `(.L_x_7) ;  /* 0x000000d400d89947 */ /* 0x000fea0003800000 */
[----:B------:R-:W-:-:S06]  /*0aa0*/  UISETP.GT.U32.AND UP0, UPT, UR16, 0x1, UPT ;  /* 0x000000011000788c */ /* 0x000fcc000bf04070 */
[----:B------:R-:W-:-:S13]  /*0ab0*/  PLOP3.LUT P0, PT, PT, PT, UP0, 0x80, 0x0 ;  /* 0x000000000000781c */ /* 0x000fda0003f0f008 */
[----:B------:R-:W-:Y:S05]  /*0ac0*/  @P0 EXIT ;  /* 0x000000000000094d */ /* 0x000fea0003800000 */
[----:B------:R-:W-:Y:S01]  /*0ad0*/  ULDC.64 UR4, c[0x0][0x650] ;  /* 0x0001940000047ab9 */ /* 0x000fe20000000a00 */
[----:B------:R-:W-:Y:S01]  /*0ae0*/  UMOV UR41, 0xffffffff ;  /* 0xffffffff00297882 */ /* 0x000fe20000000000 */
[----:B------:R-:W-:Y:S01]  /*0af0*/  ISETP.GE.U32.AND P0, PT, R16, UR4, PT ;  /* 0x0000000410007c0c */ /* 0x000fe2000bf06070 */
[----:B------:R-:W-:Y:S01]  /*0b00*/  UMOV UR42, 0xffffffff ;  /* 0xffffffff002a7882 */ /* 0x000fe20000000000 */
[----:B------:R-:W-:Y:S01]  /*0b10*/  UMOV UR43, 0xffffffff ;  /* 0xffffffff002b7882 */ /* 0x000fe20000000000 */
[----:B------:R-:W-:Y:S02]  /*0b20*/  PRMT R0, RZ, 0x7610, R0 ;  /* 0x00007610ff007816 */ /* 0x000fe40000000000 */
[----:B------:R-:W-:-:S13]  /*0b30*/  ISETP.GE.U32.AND.EX P0, PT, R17, UR5, PT, P0 ;  /* 0x0000000511007c0c */ /* 0x000fda000bf06100 */
[----:B------:R-:W-:Y:S05]  /*0b40*/  @P0 BRA `(.L_x_8) ;  /* 0x0000000400480947 */ /* 0x000fea0003800000 */
[----:B------:R-:W-:Y:S01]  /*0b50*/  ULDC.64 UR16, c[0x0][0x628] ;  /* 0x00018a0000107ab9 */ /* 0x000fe20000000a00 */
[C---:B------:R-:W-:Y:S01]  /*0b60*/  R2UR UR19, R16.reuse ;  /* 0x00000000101372ca */ /* 0x040fe200000e0000 */
[----:B------:R-:W-:Y:S01]  /*0b70*/  ULDC UR18, c[0x0][0x630] ;  /* 0x00018c0000127ab9 */ /* 0x000fe20000000800 */
[----:B------:R-:W-:Y:S02]  /*0b80*/  ISETP.NE.U32.AND P0, PT, RZ, UR16, PT ;  /* 0x00000010ff007c0c */ /* 0x000fe4000bf05070 */
[----:B------:R-:W-:Y:S02]  /*0b90*/  R2UR UR4, R16 ;  /* 0x00000000100472ca */ /* 0x000fe400000e0000 */
[----:B------:R-:W-:Y:S02]  /*0ba0*/  ISETP.NE.AND.EX P0, PT, RZ, UR17, PT, P0 ;  /* 0x00000011ff007c0c */ /* 0x000fe4000bf05300 */
[----:B------:R-:W-:-:S11]  /*0bb0*/  R2UR UR5, R17 ;  /* 0x00000000110572ca */ /* 0x000fd600000e0000 */
[----:B------:R-:W-:Y:S05]  /*0bc0*/  @!P0 BRA `(.L_x_9) ;  /* 0x0000000000308947 */ /* 0x000fea0003800000 */
[----:B------:R-:W-:Y:S01]  /*0bd0*/  R2UR UR4, R16 ;  /* 0x00000000100472ca */ /* 0x000fe200000e0000 */
[----:B------:R-:W-:Y:S01]  /*0be0*/  ULDC UR9, c[0x0][0x634] ;  /* 0x00018d0000097ab9 */ /* 0x000fe20000000800 */
[----:B------:R-:W-:-:S11]  /*0bf0*/  R2UR UR13, R17 ;  /* 0x00000000110d72ca */ /* 0x000fd600000e0000 */
[----:B------:R-:W-:-:S04]  /*0c00*/  UIADD3 UR9, UP0, UR4, UR9, URZ ;  /* 0x0000000904097290 */ /* 0x000fc8000ff1e03f */
[----:B------:R-:W-:-:S04]  /*0c10*/  UIADD3.X UR13, URZ, UR13, URZ, UP0, !UPT ;  /* 0x0000000d3f0d7290 */ /* 0x000fc800087fe43f */
[----:B------:R-:W-:-:S04]  /*0c20*/  UIMAD.WIDE.U32 UR4, UR13, UR16, URZ ;  /* 0x000000100d0472a5 */ /* 0x000fc8000f8e003f */
[----:B------:R-:W-:Y:S02]  /*0c30*/  UIMAD.WIDE.U32 UR6, UP0, UR9, UR17, UR4 ;  /* 0x00000011090672a5 */ /* 0x000fe4000f800004 */
[----:B------:R-:W-:Y:S02]  /*0c40*/  UIMAD.WIDE.U32 UR4, UR9, UR16, URZ ;  /* 0x00000010090472a5 */ /* 0x000fe4000f8e003f */
[----:B------:R-:W-:Y:S02]  /*0c50*/  UIADD3.X UR15, URZ, URZ, URZ, UP0, !UPT ;  /* 0x0000003f3f0f7290 */ /* 0x000fe400087fe43f */
[----:B------:R-:W-:Y:S01]  /*0c60*/  UIADD3 URZ, UP0, UR5, UR6, URZ ;  /* 0x00000006053f7290 */ /* 0x000fe2000ff1e03f */
[----:B------:R-:W-:-:S03]  /*0c70*/  UMOV UR14, UR7 ;  /* 0x00000007000e7c82 */ /* 0x000fc60008000000 */
[----:B------:R-:W-:-:S12]  /*0c80*/  UIMAD.WIDE.U32.X UR4, UR13, UR17, UR14, UP0 ;  /* 0x000000110d0472a5 */ /* 0x000fd800080e040e */
.L_x_9:
[----:B------:R-:W-:Y:S01]  /*0c90*/  USHF.R.U64 UR43, UR4, UR18, UR5 ;  /* 0x00000012042b7299 */ /* 0x000fe20008001205 */
[----:B------:R-:W-:Y:S01]  /*0ca0*/  R2UR UR7, R17 ;  /* 0x00000000110772ca */ /* 0x000fe200000e0000 */
[----:B------:R-:W-:Y:S02]  /*0cb0*/  USHF.R.U32.HI UR4, URZ, UR18, UR5 ;  /* 0x000000123f047299 */ /* 0x000fe40008011605 */
[----:B------:R-:W-:Y:S01]  /*0cc0*/  UIADD3 UR5, UP0, URZ, -UR43, URZ ;  /* 0x8000002b3f057290 */ /* 0x000fe2000ff1e03f */
[----:B------:R-:W-:Y:S01]  /*0cd0*/  ULDC.64 UR14, c[0x0][0x620] ;  /* 0x00018800000e7ab9 */ /* 0x000fe20000000a00 */
[----:B------:R-:W-:Y:S02]  /*0ce0*/  UMOV UR6, UR19 ;  /* 0x0000001300067c82 */ /* 0x000fe40008000000 */
[----:B------:R-:W-:Y:S01]  /*0cf0*/  UIADD3.X UR4, URZ, ~UR4, URZ, UP0, !UPT ;  /* 0x800000043f047290 */ /* 0x000fe200087fe43f */
[----:B------:R-:W-:Y:S01]  /*0d00*/  ULDC UR9, c[0x0][0x618] ;  /* 0x0001860000097ab9 */ /* 0x000fe20000000800 */
[----:B------:R-:W-:-:S02]  /*0d10*/  UIMAD UR12, UR11, UR12, UR10 ;  /* 0x0000000c0b0c72a4 */ /* 0x000fc4000f8e020a */
[----:B------:R-:W-:Y:S02]  /*0d20*/  UIMAD UR4, UR4, UR14, URZ ;  /* 0x0000000e040472a4 */ /* 0x000fe4000f8e023f */
[----:B------:R-:W-:Y:S02]  /*0d30*/  UIMAD.WIDE.U32 UR6, UR5, UR14, UR6 ;  /* 0x0000000e050672a5 */ /* 0x000fe4000f8e0006 */
[----:B------:R-:W-:Y:S01]  /*0d40*/  UIMAD UR4, UR5, UR15, UR4 ;  /* 0x0000000f050472a4 */ /* 0x000fe2000f8e0204 */
[----:B------:R-:W-:Y:S01]  /*0d50*/  ULDC UR10, c[0x0][0x608] ;  /* 0x00018200000a7ab9 */ /* 0x000fe20000000800 */
[----:B------:R-:W-:Y:S02]  /*0d60*/  ULDC UR18, c[0x0][0x658] ;  /* 0x0001960000127ab9 */ /* 0x000fe40000000800 */
[----:B------:R-:W-:Y:S01]  /*0d70*/  UIADD3 UR7, UR7, UR4, URZ ;  /* 0x0000000407077290 */ /* 0x000fe2000fffe03f */
[----:B------:R-:W-:Y:S02]  /*0d80*/  UMOV UR11, 0xffffffff ;  /* 0xffffffff000b7882 */ /* 0x000fe40000000000 */
[----:B------:R-:W-:Y:S01]  /*0d90*/  ULDC.64 UR4, c[0x0][0x640] ;  /* 0x0001900000047ab9 */ /* 0x000fe20000000a00 */
[----:B------:R-:W-:Y:S01]  /*0da0*/  USHF.R.U64 UR16, UR6, UR9, UR7 ;  /* 0x0000000906107299 */ /* 0x000fe20008001207 */
[----:B------:R-:W-:Y:S01]  /*0db0*/  ISETP.NE.U32.AND P0, PT, RZ, UR4, PT ;  /* 0x00000004ff007c0c */ /* 0x000fe2000bf05070 */
[----:B------:R-:W-:-:S02]  /*0dc0*/  USHF.R.U32.HI UR7, URZ, UR9, UR7 ;  /* 0x000000093f077299 */ /* 0x000fc40008011607 */
[----:B------:R-:W-:Y:S01]  /*0dd0*/  USHF.L.U32 UR6, UR11, UR18, URZ ;  /* 0x000000120b067299 */ /* 0x000fe2000800063f */
[----:B------:R-:W-:Y:S01]  /*0de0*/  ISETP.NE.AND.EX P0, PT, RZ, UR5, PT, P0 ;  /* 0x00000005ff007c0c */ /* 0x000fe2000bf05300 */
[----:B------:R-:W-:Y:S02]  /*0df0*/  USHF.R.U64 UR22, UR16, UR10, UR7 ;  /* 0x0000000a10167299 */ /* 0x000fe40008001207 */
[----:B------:R-:W-:Y:S02]  /*0e00*/  USHF.R.U32.HI UR7, URZ, UR10, UR7 ;  /* 0x0000000a3f077299 */ /* 0x000fe40008011607 */
[----:B------:R-:W-:Y:S02]  /*0e10*/  UISETP.NE.AND UP1, UPT, UR46, URZ, UPT ;  /* 0x0000003f2e00728c */ /* 0x000fe4000bf25270 */
[----:B------:R-:W-:Y:S01]  /*0e20*/  USHF.R.U64 UR23, UR22, UR18, UR7 ;  /* 0x0000001216177299 */ /* 0x000fe20008001207 */
[----:B------:R-:W-:Y:S01]  /*0e30*/  ULDC UR17, c[0x0][0x600] ;  /* 0x0001800000117ab9 */ /* 0x000fe20000000800 */
[----:B------:R-:W-:-:S02]  /*0e40*/  ULOP3.LUT UR13, URZ, UR6, URZ, 0x33, !UPT ;  /* 0x000000063f0d7292 */ /* 0x000fc4000f8e333f */
[----:B------:R-:W-:Y:S02]  /*0e50*/  UIADD3 UR15, UR17, -0x1, URZ ;  /* 0xffffffff110f7890 */ /* 0x000fe4000fffe03f */
[----:B------:R-:W-:Y:S02]  /*0e60*/  USEL UR12, UR8, UR12, !UP1 ;  /* 0x0000000c080c7287 */ /* 0x000fe4000c800000 */
[----:B------:R-:W-:Y:S01]  /*0e70*/  USHF.R.U32.HI UR7, URZ, UR18, UR7 ;  /* 0x000000123f077299 */ /* 0x000fe20008011607 */
[----:B------:R-:W-:Y:S01]  /*0e80*/  ULDC UR19, c[0x0][0x648] ;  /* 0x0001920000137ab9 */ /* 0x000fe20000000800 */
[----:B------:R-:W-:Y:S01]  /*0e90*/  ULDC UR20, c[0x0][0x638] ;  /* 0x00018e0000147ab9 */ /* 0x000fe20000000800 */
[----:B------:R-:W-:Y:S01]  /*0ea0*/  UMOV UR21, 0x1 ;  /* 0x0000000100157882 */ /* 0x000fe20000000000 */
[----:B------:R-:W-:Y:S01]  /*0eb0*/  UMOV UR6, UR23 ;  /* 0x0000001700067c82 */ /* 0x000fe20008000000 */
[----:B------:R-:W-:Y:S07]  /*0ec0*/  @!P0 BRA `(.L_x_10) ;  /* 0x0000000000308947 */ /* 0x000fee0003800000 */
[----:B------:R-:W-:Y:S02]  /*0ed0*/  ULDC UR10, c[0x0][0x64c] ;  /* 0x00019300000a7ab9 */ /* 0x000fe40000000800 */
        /* <DEDUP_REMOVED lines=8> */
[----:B------:R-:W-:-:S07]  /*0f60*/  UIMAD.WIDE.U32.X UR4, UR14, UR5, UR10, UP0 ;  /* 0x000000050e0472a5 */ /* 0x000fce00080e040a */
[----:B------:R-:W-:Y:S01]  /*0f70*/  UMOV UR6, UR4 ;  /* 0x0000000400067c82 */ /* 0x000fe20008000000 */
[----:B------:R-:W-:-:S05]  /*0f80*/  UMOV UR7, UR5 ;  /* 0x0000000500077c82 */ /* 0x000fca0008000000 */
.L_x_10:
[----:B------:R-:W-:Y:S01]  /*0f90*/  USHF.R.U64 UR5, UR6, UR19, UR7 ;  /* 0x0000001306057299 */ /* 0x000fe20008001207 */
[----:B------:R-:W-:Y:S01]  /*0fa0*/  IMAD.MOV.U32 R0, RZ, RZ, 0x1 ;  /* 0x00000001ff007424 */ /* 0x000fe200078e00ff */
[----:B------:R-:W-:Y:S02]  /*0fb0*/  USHF.L.U32 UR4, UR21, UR18, URZ ;  /* 0x0000001215047299 */ /* 0x000fe4000800063f */
[----:B------:R-:W-:Y:S02]  /*0fc0*/  ULOP3.LUT UR13, UR22, UR13, URZ, 0xc0, !UPT ;  /* 0x0000000d160d7292 */ /* 0x000fe4000f8ec03f */
[----:B------:R-:W-:Y:S02]  /*0fd0*/  UIADD3 UR6, -UR5, URZ, URZ ;  /* 0x0000003f05067290 */ /* 0x000fe4000fffe13f */
[----:B------:R-:W-:Y:S02]  /*0fe0*/  UIMAD UR13, UR4, UR5, UR13 ;  /* 0x00000005040d72a4 */ /* 0x000fe4000f8e020d */
[----:B------:R-:W-:-:S02]  /*0ff0*/  ULOP3.LUT UR15, UR16, UR15, URZ, 0xc0, !UPT ;  /* 0x0000000f100f7292 */ /* 0x000fc4000f8ec03f */
[----:B------:R-:W-:Y:S01]  /*1000*/  UIMAD UR4, UR6, UR20, UR23 ;  /* 0x00000014060472a4 */ /* 0x000fe2000f8e0217 */
[----:B------:R-:W-:Y:S01]  /*1010*/  ULDC UR5, c[0x0][0x610] ;  /* 0x0001840000057ab9 */ /* 0x000fe20000000800 */
[----:B------:R-:W-:Y:S02]  /*1020*/  UISETP.NE.AND UP0, UPT, UR46, URZ, UPT ;  /* 0x0000003f2e00728c */ /* 0x000fe4000bf05270 */
[----:B------:R-:W-:Y:S02]  /*1030*/  UIMAD UR12, UR13, UR5, UR12 ;  /* 0x000000050d0c72a4 */ /* 0x000fe4000f8e020c */
[----:B------:R-:W-:-:S04]  /*1040*/  UIMAD UR4, UR4, UR17, UR15 ;  /* 0x00000011040472a4 */ /* 0x000fc8000f8e020f */
[----:B------:R-:W-:Y:S02]  /*1050*/  USEL UR42, UR4, UR12, !UP0 ;  /* 0x0000000c042a7287 */ /* 0x000fe4000c000000 */
[----:B------:R-:W-:-:S12]  /*1060*/  USEL UR41, UR12, UR4, !UP0 ;  /* 0x000000040c297287 */ /* 0x000fd8000c000000 */
.L_x_8:
[----:B------:R-:W-:-:S08]  /*1070*/  NOP ;  /* 0x0000000000007918 */ /* 0x000fd00000000000 */
[----:B------:R-:W0:Y:S02]  /*1080*/  USETMAXREG.TRY_ALLOC.CTAPOOL UP0, 0xe8 ;  /* 0x000000e8000079c8 */ /* 0x000e240008000600 */
[----:B0-----:R-:W-:-:S13]  /*1090*/  PLOP3.LUT P0, PT, PT, PT, UP0, 0x80, 0x0 ;  /* 0x000000000000781c */ /* 0x001fda0003f0f008 */
[----:B------:R-:W-:Y:S05]  /*10a0*/  @!P0 BRA `(.L_x_8) ;  /* 0xfffffffc00f08947 */ /* 0x000fea000383ffff */
[----:B------:R-:W-:Y:S01]  /*10b0*/  ULDC.64 UR4, c[0x0][0x598] ;  /* 0x0001660000047ab9 */ /* 0x000fe20000000a00 */
[----:B------:R-:W-:Y:S01]  /*10c0*/  ULDC.64 UR36, c[0x0][0x208] ;  /* 0x0000820000247ab9 */ /* 0x000fe20000000a00 */
[----:B------:R-:W-:-:S04]  /*10d0*/  ISETP.NE.U32.AND P0, PT, RZ, UR4, PT ;  /* 0x00000004ff007c0c */ /* 0x000fc8000bf05070 */
[----:B------:R-:W-:-:S13]  /*10e0*/  ISETP.NE.AND.EX P0, PT, RZ, UR5, PT, P0 ;  /* 0x00000005ff007c0c */ /* 0x000fda000bf05300 */
[----:B------:R-:W-:Y:S05]  /*10f0*/  @!P0 BRA `(.L_x_11) ;  /* 0x00000000001c8947 */ /* 0x000fea0003800000 */
[----:B------:R-:W0:Y:S02]  /*1100*/  LDC.64 R4, c[0x0][0x598] ;  /* 0x00016600ff047b82 */ /* 0x000e240000000a00 */
[----:B0-----:R-:W2:Y:S02]  /*1110*/  LDG.E.64 R4, desc[UR36][R4.64] ;  /* 0x0000002404047981 */ /* 0x001ea4000c1e1b00 */
[----:B--2---:R-:W-:-:S04]  /*1120*/  ISETP.NE.U32.AND P0, PT, R4, RZ, PT ;  /* 0x000000ff0400720c */ /* 0x004fc80003f05070 */
[----:B------:R-:W-:-:S13]  /*1130*/  ISETP.NE.AND.EX P0, PT, R5, RZ, PT, P0 ;  /* 0x000000ff0500720c */ /* 0x000fda0003f05300 */
[----:B------:R-:W-:Y:S05]  /*1140*/  @!P0 BRA `(.L_x_11) ;  /* 0x0000000000088947 */ /* 0x000fea0003800000 */
[----:B------:R0:W5:Y:S01]  /*1150*/  LD.E R23, desc[UR36][R4.64] ;  /* 0x0000002404177980 */ /* 0x000162000c101900 */
[----:B------:R-:W-:Y:S05]  /*1160*/  BRA `(.L_x_12) ;  /* 0x0000000000247947 */ /* 0x000fea0003800000 */
.L_x_11:
[----:B------:R-:W-:Y:S02]  /*1170*/  ULDC.64 UR4, c[0x0][0x588] ;  /* 0x0001620000047ab9 */ /* 0x000fe40000000a00 */
[----:B------:R-:W-:-:S04]  /*1180*/  ISETP.NE.U32.AND P0, PT, RZ, UR4, PT ;  /* 0x00000004ff007c0c */ /* 0x000fc8000bf05070 */
[----:B------:R-:W-:-:S13]  /*1190*/  ISETP.NE.AND.EX P0, PT, RZ, UR5, PT, P0 ;  /* 0x00000005ff007c0c */ /* 0x000fda000bf05300 */
[----:B------:R-:W-:Y:S05]  /*11a0*/  @!P0 BRA `(.L_x_13) ;  /* 0x00000000000c8947 */ /* 0x000fea0003800000 */
[----:B------:R-:W0:Y:S02]  /*11b0*/  LDC.64 R4, c[0x0][0x588] ;  /* 0x00016200ff047b82 */ /* 0x000e240000000a00 */
[----:B0-----:R1:W5:Y:S01]  /*11c0*/  LDG.E R23, desc[UR36][R4.64] ;  /* 0x0000002404177981 */ /* 0x001362000c1e1900 */
[----:B------:R-:W-:Y:S05]  /*11d0*/  BRA `(.L_x_12) ;  /* 0x0000000000087947 */ /* 0x000fea0003800000 */
.L_x_13:
[----:B------:R-:W-:Y:S02]  /*11e0*/  ULDC UR4, c[0x0][0x580] ;  /* 0x0001600000047ab9 */ /* 0x000fe40000000800 */
[----:B------:R-:W-:-:S07]  /*11f0*/  IMAD.U32 R23, RZ, RZ, UR4 ;  /* 0x00000004ff177e24 */ /* 0x000fce000f8e00ff */
.L_x_12:
[----:B------:R-:W-:Y:S02]  /*1200*/  ULDC.64 UR4, c[0x0][0x5a0] ;  /* 0x0001680000047ab9 */ /* 0x000fe40000000a00 */
[----:B------:R-:W-:-:S04]  /*1210*/  ISETP.NE.U32.AND P0, PT, RZ, UR4, PT ;  /* 0x00000004ff007c0c */ /* 0x000fc8000bf05070 */
[----:B------:R-:W-:-:S13]  /*1220*/  ISETP.NE.AND.EX P0, PT, RZ, UR5, PT, P0 ;  /* 0x00000005ff007c0c */ /* 0x000fda000bf05300 */
[----:B------:R-:W-:Y:S05]  /*1230*/  @!P0 BRA `(.L_x_14) ;  /* 0x00000000001c8947 */ /* 0x000fea0003800000 */
[----:B01----:R-:W0:Y:S02]  /*1240*/  LDC.64 R4, c[0x0][0x5a0] ;  /* 0x00016800ff047b82 */ /* 0x003e240000000a00 */
[----:B0-----:R-:W2:Y:S02]  /*1250*/  LDG.E.64 R4, desc[UR36][R4.64] ;  /* 0x0000002404047981 */ /* 0x001ea4000c1e1b00 */
[----:B--2---:R-:W-:-:S04]  /*1260*/  ISETP.NE.U32.AND P0, PT, R4, RZ, PT ;  /* 0x000000ff0400720c */ /* 0x004fc80003f05070 */
[----:B------:R-:W-:-:S13]  /*1270*/  ISETP.NE.AND.EX P0, PT, R5, RZ, PT, P0 ;  /* 0x000000ff0500720c */ /* 0x000fda0003f05300 */
[----:B------:R-:W-:Y:S05]  /*1280*/  @!P0 BRA `(.L_x_14) ;  /* 0x0000000000088947 */ /* 0x000fea0003800000 */
[----:B------:R0:W5:Y:S01]  /*1290*/  LD.E R22, desc[UR36][R4.64] ;  /* 0x0000002404167980 */ /* 0x000162000c101900 */
[----:B------:R-:W-:Y:S05]  /*12a0*/  BRA `(.L_x_15) ;  /* 0x0000000000247947 */ /* 0x000fea0003800000 */
.L_x_14:
[----:B------:R-:W-:Y:S02]  /*12b0*/  ULDC.64 UR4, c[0x0][0x590] ;  /* 0x0001640000047ab9 */ /* 0x000fe40000000a00 */
[----:B------:R-:W-:-:S04]  /*12c0*/  ISETP.NE.U32.AND P0, PT, RZ, UR4, PT ;  /* 0x00000004ff007c0c */ /* 0x000fc8000bf05070 */
[----:B------:R-:W-:-:S13]  /*12d0*/  ISETP.NE.AND.EX P0, PT, RZ, UR5, PT, P0 ;  /* 0x00000005ff007c0c */ /* 0x000fda000bf05300 */
[----:B------:R-:W-:Y:S05]  /*12e0*/  @!P0 BRA `(.L_x_16) ;  /* 0x00000000000c8947 */ /* 0x000fea0003800000 */
[----:B01----:R-:W0:Y:S02]  /*12f0*/  LDC.64 R4, c[0x0][0x590] ;  /* 0x00016400ff047b82 */ /* 0x003e240000000a00 */
[----:B0-----:R1:W5:Y:S01]  /*1300*/  LDG.E R22, desc[UR36][R4.64] ;  /* 0x0000002404167981 */ /* 0x001362000c1e1900 */
[----:B------:R-:W-:Y:S05]  /*1310*/  BRA `(.L_x_15) ;  /* 0x0000000000087947 */ /* 0x000fea0003800000 */
.L_x_16:
[----:B------:R-:W-:Y:S02]  /*1320*/  ULDC UR4, c[0x0][0x584] ;  /* 0x0001610000047ab9 */ /* 0x000fe40000000800 */
[----:B------:R-:W-:-:S07]  /*1330*/  IMAD.U32 R22, RZ, RZ, UR4 ;  /* 0x00000004ff167e24 */ /* 0x000fce000f8e00ff */
.L_x_15:
[----:B------:R-:W-:-:S13]  /*1340*/  LOP3.LUT P0, RZ, R0, 0xff, RZ, 0xc0, !PT ;  /* 0x000000ff00ff7812 */ /* 0x000fda000780c0ff */
[----:B------:R-:W-:Y:S05]  /*1350*/  @!P0 EXIT ;  /* 0x000000000000894d */ /* 0x000fea0003800000 */
[----:B------:R-:W-:Y:S01]  /*1360*/  ULDC UR4, c[0x0][0x28c] ;  /* 0x0000a30000047ab9 */ /* 0x000fe20000000800 */
[----:B------:R-:W-:Y:S01]  /*1370*/  UMOV UR38, URZ ;  /* 0x0000003f00267c82 */ /* 0x000fe20008000000 */
[----:B------:R-:W-:Y:S01]  /*1380*/  UIADD3 UR4, UR4, 0x1f, URZ ;  /* 0x0000001f04047890 */ /* 0x000fe2000fffe03f */
[----:B------:R-:W-:-:S03]  /*1390*/  UMOV UR39, URZ ;  /* 0x0000003f00277c82 */ /* 0x000fc60008000000 */
[----:B------:R-:W-:-:S04]  /*13a0*/  USHF.R.S32.HI UR5, URZ, 0x1f, UR4 ;  /* 0x0000001f3f057899 */ /* 0x000fc80008011404 */
[----:B------:R-:W-:-:S04]  /*13b0*/  ULEA.HI UR5, UR5, UR4, URZ, 0x5 ;  /* 0x0000000405057291 */ /* 0x000fc8000f8f283f */
[----:B------:R-:W-:-:S12]  /*13c0*/  USHF.R.S32.HI UR44, URZ, 0x5, UR5 ;  /* 0x000000053f2c7899 */ /* 0x000fd80008011405 */
.L_x_176:
[----:B------:R-:W-:Y:S01]  /*13d0*/  LOP3.LUT R0, R2, 0x80, RZ, 0xc0, !PT ;  /* 0x0000008002007812 */ /* 0x000fe200078ec0ff */
[----:B--2---:R-:W2:Y:S01]  /*13e0*/  S2UR UR6, SR_CgaCtaId ;  /* 0x00000000000679c3 */ /* 0x004ea20000008800 */
[----:B------:R-:W-:Y:S02]  /*13f0*/  UMOV UR45, 0x400 ;  /* 0x00000400002d7882 */ /* 0x000fe40000000000 */
[----:B------:R-:W-:-:S06]  /*1400*/  SHF.R.U32.HI R0, RZ, 0x7, R0 ;  /* 0x00000007ff007819 */ /* 0x000fcc0000011600 */
[----:B---3--:R-:W3:Y:S01]  /*1410*/  SHFL.IDX PT, R0, R0, RZ, 0x1f ;  /* 0x00001fff00007589 */ /* 0x008ee200000e0000 */
[----:B--2---:R-:W-:Y:S01]  /*1420*/  ULEA UR45, UR6, UR45, 0x18 ;  /* 0x0000002d062d7291 */ /* 0x004fe2000f8ec03f */
[----:B---3--:R-:W-:-:S13]  /*1430*/  R2UR UR4, R0 ;  /* 0x00000000000472ca */ /* 0x008fda00000e0000 */
[----:B------:R-:W-:-:S04]  /*1440*/  ULEA.HI UR5, UR4, UR4, URZ, 0x1 ;  /* 0x0000000404057291 */ /* 0x000fc8000f8f083f */
[----:B------:R-:W-:-:S04]  /*1450*/  ULOP3.LUT UR5, UR5, 0xffffe, URZ, 0xc0, !UPT ;  /* 0x000ffffe05057892 */ /* 0x000fc8000f8ec03f */
[----:B------:R-:W-:-:S03]  /*1460*/  UIADD3 UR5, UR4, -UR5, URZ ;  /* 0x8000000504057290 */ /* 0x000fc6000fffe03f */
[----:B------:R-:W-:Y:S01]  /*1470*/  ULDC UR4, c[0x0][0x28c] ;  /* 0x0000a30000047ab9 */ /* 0x000fe20000000800 */
[----:B------:R-:W-:Y:S01]  /*1480*/  ULEA UR5, UR5, UR45, 0xc ;  /* 0x0000002d05057291 */ /* 0x000fe2000f8e603f */
[----:B------:R-:W-:-:S03]  /*1490*/  ISETP.LT.AND P0, PT, RZ, UR4, PT ;  /* 0x00000004ff007c0c */ /* 0x000fc6000bf01270 */
[----:B------:R-:W-:-:S04]  /*14a0*/  UIADD3 UR5, UR5, 0x180, URZ ;  /* 0x0000018005057890 */ /* 0x000fc8000fffe03f */
[----:B------:R-:W-:-:S04]  /*14b0*/  USHF.R.U32.HI UR5, URZ, 0x4, UR5 ;  /* 0x000000043f057899 */ /* 0x000fc80008011605 */
[----:B------:R-:W-:Y:S02]  /*14c0*/  ULOP3.LUT UR47, UR5, 0x3fff, URZ, 0xc0, !UPT ;  /* 0x00003fff052f7892 */ /* 0x000fe4000f8ec03f */
[----:B01---5:R-:W-:Y:S10]  /*14d0*/  @P0 BRA `(.L_x_17) ;  /* 0x0000000000400947 */ /* 0x023ff40003800000 */
[----:B------:R-:W-:Y:S01]  /*14e0*/  MOV R0, 0x0 ;  /* 0x0000000000007802 */ /* 0x000fe20000000f00 */
[----:B------:R-:W-:Y:S01]  /*14f0*/  ULDC.64 UR4, c[0x4][0x68] ;  /* 0x01001a0000047ab9 */ /* 0x000fe20000000a00 */
[----:B------:R-:W-:Y:S01]  /*1500*/  ULDC.64 UR6, c[0x4][0x8] ;  /* 0x0100020000067ab9 */ /* 0x000fe20000000a00 */
[----:B01----:R-:W-:Y:S01]  /*1510*/  IMAD.U32 R4, RZ, RZ, UR4 ;  /* 0x00000004ff047e24 */ /* 0x003fe2000f8e00ff */
[----:B------:R0:W1:Y:S01]  /*1520*/  LDC.64 R14, c[0x4][R0] ;  /* 0x01000000000e7b82 */ /* 0x0000620000000a00 */
[----:B------:R-:W-:Y:S01]  /*1530*/  IMAD.U32 R5, RZ, RZ, UR5 ;  /* 0x00000005ff057e24 */ /* 0x000fe2000f8e00ff */
[----:B------:R-:W-:Y:S01]  /*1540*/  ULDC.64 UR4, c[0x4][0x70] ;  /* 0x01001c0000047ab9 */ /* 0x000fe20000000a00 */
[----:B------:R-:W-:Y:S02]  /*1550*/  IMAD.U32 R10, RZ, RZ, UR6 ;  /* 0x00000006ff0a7e24 */ /* 0x000fe4000f8e00ff */
[----:B------:R-:W-:Y:S02]  /*1560*/  IMAD.U32 R6, RZ, RZ, UR4 ;  /* 0x00000004ff067e24 */ /* 0x000fe4000f8e00ff */
[----:B------:R-:W-:-:S02]  /*1570*/  IMAD.U32 R7, RZ, RZ, UR5 ;  /* 0x00000005ff077e24 */ /* 0x000fc4000f8e00ff */
[----:B------:R-:W-:Y:S02]  /*1580*/  IMAD.U32 R11, RZ, RZ, UR7 ;  /* 0x00000007ff0b7e24 */ /* 0x000fe4000f8e00ff */
[----:B------:R-:W-:Y:S02]  /*1590*/  IMAD.MOV.U32 R8, RZ, RZ, 0x1e1 ;  /* 0x000001e1ff087424 */ /* 0x000fe400078e00ff */
[----:B------:R-:W-:Y:S02]  /*15a0*/  IMAD.MOV.U32 R12, RZ, RZ, 0x1 ;  /* 0x00000001ff0c7424 */ /* 0x000fe400078e00ff */
[----:B0-----:R-:W-:-:S07]  /*15b0*/  IMAD.MOV.U32 R13, RZ, RZ, RZ ;  /* 0x000000ffff0d7224 */ /* 0x001fce00078e00ff */
[----:B------:R-:W-:-:S07]  /*15c0*/  LEPC R20, `(.L_x_17) ;  /* 0x000000001014794e */ /* 0x000fce0000000000 */
[----:B-1---5:R-:W-:Y:S05]  /*15d0*/  CALL.ABS.NOINC R14 ;  /* 0x000000000e007343 */ /* 0x022fea0003c00000 */
.L_x_17:
[----:B------:R-:W-:-:S06]  /*15e0*/  ULOP3.LUT UR4, UR40, 0x1, URZ, 0xfc, !UPT ;  /* 0x0000000128047892 */ /* 0x000fcc000f8efc3f */
[----:B------:R-:W-:-:S05]  /*15f0*/  IMAD.U32 R0, RZ, RZ, UR4 ;  /* 0x00000004ff007e24 */ /* 0x000fca000f8e00ff */
[----:B------:R-:W-:-:S13]  /*1600*/  ISETP.NE.AND P0, PT, R0, 0x3, PT ;  /* 0x000000030000780c */ /* 0x000fda0003f05270 */
[----:B------:R-:W-:Y:S05]  /*1610*/  @!P0 BRA `(.L_x_18) ;  /* 0x0000000000048947 */ /* 0x000fea0003800000 */
[----:B------:R-:W-:Y:S01]  /*1620*/  BPT.TRAP 0x1 ;  /* 0x000000040000795c */ /* 0x000fe20000300000 */
.L_x_18:
[----:B------:R-:W-:Y:S02]  /*1630*/  IMAD.U32 R3, RZ, RZ, UR39 ;  /* 0x00000027ff037e24 */ /* 0x000fe4000f8e00ff */
[----:B------:R-:W-:-:S03]  /*1640*/  IMAD.U32 R0, RZ, RZ, UR38 ;  /* 0x00000026ff007e24 */ /* 0x000fc6000f8e00ff */
[----:B------:R-:W-:Y:S02]  /*1650*/  LEA R3, R3, UR45, 0x3 ;  /* 0x0000002d03037c11 */ /* 0x000fe4000f8e18ff */
[----:B------:R-:W-:-:S04]  /*1660*/  SHF.L.U32 R0, R0, 0x1f, RZ ;  /* 0x0000001f00007819 */ /* 0x000fc800000006ff */
[----:B------:R2:W3:Y:S01]  /*1670*/  SYNCS.PHASECHK.TRANS64.TRYWAIT P1, [R3+URZ], R0 ;  /* 0x00000000030075a7 */ /* 0x0004e2000802017f */
[----:B------:R-:W-:Y:S05]  /*1680*/  @!P0 BRA `(.L_x_19) ;  /* 0x0000000000048947 */ /* 0x000fea0003800000 */
[----:B------:R-:W-:Y:S01]  /*1690*/  BPT.TRAP 0x1 ;  /* 0x000000040000795c */ /* 0x000fe20000300000 */
.L_x_19:
[----:B---3--:R-:W-:Y:S05]  /*16a0*/  @P1 BRA `(.L_x_20) ;  /* 0x0000000000081947 */ /* 0x008fea0003800000 */
[----:B------:R-:W3:Y:S02]  /*16b0*/  SYNCS.PHASECHK.TRANS64.TRYWAIT P1, [R3+URZ], R0 ;  /* 0x00000000030075a7 */ /* 0x000ee4000802017f */
[----:B---3--:R-:W-:Y:S05]  /*16c0*/  @!P1 BRA `(.L_x_21) ;  /* 0x000000e000f09947 */ /* 0x008fea0003800000 */
.L_x_20:
[----:B------:R-:W-:-:S04]  /*16d0*/  UISETP.LT.AND UP0, UPT, UR44, 0x1, UPT ;  /* 0x000000012c00788c */ /* 0x000fc8000bf01270 */
[----:B------:R-:W-:-:S06]  /*16e0*/  USEL UR4, UR44, 0x1, UP0 ;  /* 0x000000012c047887 */ /* 0x000fcc0008000000 */
[----:B--23--:R-:W-:Y:S01]  /*16f0*/  IMAD.U32 R0, RZ, RZ, UR4 ;  /* 0x00000004ff007e24 */ /* 0x00cfe2000f8e00ff */
[----:B------:R-:W-:Y:S05]  /*1700*/  WARPSYNC.ALL ;  /* 0x0000000000007948 */ /* 0x000fea0003800000 */
[----:B------:R-:W-:-:S04]  /*1710*/  IADD3 R0, -R0, UR44, RZ ;  /* 0x0000002c00007c10 */ /* 0x000fc8000fffe1ff */
[----:B------:R-:W-:Y:S01]  /*1720*/  ISETP.GE.AND P1, PT, R0, 0x1, PT ;  /* 0x000000010000780c */ /* 0x000fe20003f26270 */
[----:B------:R-:W-:Y:S01]  /*1730*/  UIADD3 UR4, UR45, 0x2a180, URZ ;  /* 0x0002a1802d047890 */ /* 0x000fe2000fffe03f */
[----:B------:R-:W-:Y:S01]  /*1740*/  WARPGROUP.ARRIVE ;  /* 0x00000000000079c5 */ /* 0x000fe20000000000 */
[----:B------:R-:W-:Y:S01]  /*1750*/  UMOV UR9, 0x80000020 ;  /* 0x8000002000097882 */ /* 0x000fe20000000000 */
[----:B------:R-:W-:Y:S01]  /*1760*/  UMOV UR11, 0x80000020 ;  /* 0x80000020000b7882 */ /* 0x000fe20000000000 */
[----:B------:R-:W-:-:S04]  /*1770*/  USHF.R.U32.HI UR4, URZ, 0x4, UR4 ;  /* 0x000000043f047899 */ /* 0x000fc80008011604 */
[----:B------:R-:W-:Y:S02]  /*1780*/  ULOP3.LUT UR5, UR4, 0x3fff, URZ, 0xc0, !UPT ;  /* 0x00003fff04057892 */ /* 0x000fe4000f8ec03f */
[----:B------:R-:W-:Y:S02]  /*1790*/  ULOP3.LUT UR4, UR47, 0x10000, URZ, 0xfc, !UPT ;  /* 0x000100002f047892 */ /* 0x000fe4000f8efc3f */
[----:B------:R-:W-:Y:S02]  /*17a0*/  ULOP3.LUT UR5, UR5, 0x10000, URZ, 0xfc, !UPT ;  /* 0x0001000005057892 */ /* 0x000fe4000f8efc3f */
[----:B------:R-:W-:Y:S02]  /*17b0*/  UIMAD UR6, UR39, 0x600, UR4 ;  /* 0x00000600270678a4 */ /* 0x000fe4000f8e0204 */
[----:B------:R-:W-:-:S05]  /*17c0*/  ULEA UR7, UR39, UR5, 0x9 ;  /* 0x0000000527077291 */ /* 0x000fca000f8e483f */
[----:B------:R-:W-:Y:S02]  /*17d0*/  UMOV UR8, UR6 ;  /* 0x0000000600087c82 */ /* 0x000fe40008000000 */
[----:B------:R-:W-:Y:S02]  /*17e0*/  UMOV UR10, UR7 ;  /* 0x00000007000a7c82 */ /* 0x000fe40008000000 */
[----:B------:R-:W-:Y:S01]  /*17f0*/  HGMMA.64x128x16.F32.BF16 R152, gdesc[UR8], RZ, !UPT, gsb0 ;  /* 0x01e00000089879f0 */ /* 0x000fe2000c0018ff */
[----:B------:R-:W-:Y:S01]  /*1800*/  UIADD3 UR8, UR6, 0x200, URZ ;  /* 0x0000020006087890 */ /* 0x000fe2000fffe03f */
[----:B------:R-:W-:Y:S01]  /*1810*/  UMOV UR9, 0x80000020 ;  /* 0x8000002000097882 */ /* 0x000fe20000000000 */
[----:B------:R-:W-:Y:S02]  /*1820*/  WARPGROUP.DEPBAR.LE gsb0, 0x0 ;  /* 0x00008000000079c5 */ /* 0x000fe40000010000 */
[----:B------:R-:W-:-:S07]  /*1830*/  WARPGROUP.ARRIVE ;  /* 0x00000000000079c5 */ /* 0x000fce0000000000 */
[----:B------:R-:W-:Y:S01]  /*1840*/  HGMMA.64x128x16.F32.BF16 R88, gdesc[UR8], RZ, !UPT, gsb0 ;  /* 0x01e00000085879f0 */ /* 0x000fe2000c0018ff */
[----:B------:R-:W-:Y:S01]  /*1850*/  UIADD3 UR8, UR6, 0x400, URZ ;  /* 0x0000040006087890 */ /* 0x000fe2000fffe03f */
[----:B------:R-:W-:Y:S01]  /*1860*/  UMOV UR9, 0x80000020 ;  /* 0x8000002000097882 */ /* 0x000fe20000000000 */
[----:B------:R-:W-:Y:S02]  /*1870*/  WARPGROUP.DEPBAR.LE gsb0, 0x0 ;  /* 0x00008000000079c5 */ /* 0x000fe40000010000 */
[----:B------:R-:W-:-:S07]  /*1880*/  WARPGROUP.ARRIVE ;  /* 0x00000000000079c5 */ /* 0x000fce0000000000 */
[----:B------:R-:W-:Y:S01]  /*1890*/  HGMMA.64x128x16.F32.BF16 R24, gdesc[UR8], RZ, !UPT, gsb0 ;  /* 0x01e00000081879f0 */ /* 0x000fe2000c0018ff */
[----:B------:R-:W-:Y:S02]  /*18a0*/  UIADD3 UR8, UR6, 0x2, URZ ;  /* 0x0000000206087890 */ /* 0x000fe4000fffe03f */
[----:B------:R-:W-:Y:S01]  /*18b0*/  UIADD3 UR10, UR7, 0x2, URZ ;  /* 0x00000002070a7890 */ /* 0x000fe2000fffe03f */
[----:B------:R-:W-:Y:S01]  /*18c0*/  UMOV UR9, 0x80000020 ;  /* 0x8000002000097882 */ /* 0x000fe20000000000 */
[----:B------:R-:W-:Y:S01]  /*18d0*/  UMOV UR11, 0x80000020 ;  /* 0x80000020000b7882 */ /* 0x000fe20000000000 */
[----:B------:R-:W-:Y:S02]  /*18e0*/  WARPGROUP.DEPBAR.LE gsb0, 0x0 ;  /* 0x00008000000079c5 */ /* 0x000fe40000010000 */
[----:B------:R-:W-:-:S06]  /*18f0*/  WARPGROUP.ARRIVE ;  /* 0x00000000000079c5 */ /* 0x000fcc0000000000 */
[----:B------:R-:W-:Y:S01]  /*1900*/  HGMMA.64x128x16.F32.BF16 R152, gdesc[UR8], R152, gsb0 ;  /* 0x01e00000089879f0 */ /* 0x000fe20008001898 */
[----:B------:R-:W-:Y:S01]  /*1910*/  UIADD3 UR8, UR6, 0x202, URZ ;  /* 0x0000020206087890 */ /* 0x000fe2000fffe03f */
[----:B------:R-:W-:Y:S01]  /*1920*/  UMOV UR9, 0x80000020 ;  /* 0x8000002000097882 */ /* 0x000fe20000000000 */
[----:B------:R-:W-:Y:S02]  /*1930*/  WARPGROUP.DEPBAR.LE gsb0, 0x0 ;  /* 0x00008000000079c5 */ /* 0x000fe40000010000 */
[----:B------:R-:W-:-:S07]  /*1940*/  WARPGROUP.ARRIVE ;  /* 0x00000000000079c5 */ /* 0x000fce0000000000 */
[----:B------:R-:W-:Y:S01]  /*1950*/  HGMMA.64x128x16.F32.BF16 R88, gdesc[UR8], R88, gsb0 ;  /* 0x01e00000085879f0 */ /* 0x000fe20008001858 */
[----:B------:R-:W-:Y:S01]  /*1960*/  UIADD3 UR8, UR6, 0x402, URZ ;  /* 0x0000040206087890 */ /* 0x000fe2000fffe03f */
[----:B------:R-:W-:Y:S01]  /*1970*/  UMOV UR9, 0x80000020 ;  /* 0x8000002000097882 */ /* 0x000fe20000000000 */
[----:B------:R-:W-:Y:S02]  /*1980*/  WARPGROUP.DEPBAR.LE gsb0, 0x0 ;  /* 0x00008000000079c5 */ /* 0x000fe40000010000 */
[----:B------:R-:W-:-:S07]  /*1990*/  WARPGROUP.ARRIVE ;  /* 0x00000000000079c5 */ /* 0x000fce0000000000 */
[----:B------:R-:W-:Y:S03]  /*19a0*/  HGMMA.64x128x16.F32.BF16 R24, gdesc[UR8], R24, gsb0 ;  /* 0x01e00000081879f0 */ /* 0x000fe60008001818 */
[----:B------:R-:W-:Y:S02]  /*19b0*/  WARPGROUP.DEPBAR.LE gsb0, 0x0 ;  /* 0x00008000000079c5 */ /* 0x000fe40000010000 */
[----:B------:R-:W-:Y:S05]  /*19c0*/  @!P1 BRA `(.L_x_22) ;  /* 0x0000000400389947 */ /* 0x000fea0003800000 */
[----:B------:R-:W-:Y:S01]  /*19d0*/  UIADD3 UR6, UR39, 0x1, URZ ;  /* 0x0000000127067890 */ /* 0x000fe2000fffe03f */
[----:B------:R-:W-:-:S03]  /*19e0*/  IMAD.MOV.U32 R3, RZ, RZ, R0 ;  /* 0x000000ffff037224 */ /* 0x000fc600078e0000 */
[----:B------:R-:W-:-:S04]  /*19f0*/  UISETP.NE.AND UP0, UPT, UR6, 0x7, UPT ;  /* 0x000000070600788c */ /* 0x000fc8000bf05270 */
[----:B------:R-:W-:Y:S02]  /*1a00*/  USEL UR7, URZ, 0x1, UP0 ;  /* 0x000000013f077887 */ /* 0x000fe40008000000 */
[----:B------:R-:W-:Y:S02]  /*1a10*/  USEL UR6, UR6, URZ, UP0 ;  /* 0x0000003f06067287 */ /* 0x000fe40008000000 */
[----:B------:R-:W-:-:S06]  /*1a20*/  ULOP3.LUT UR7, UR38, UR7, URZ, 0x3c, !UPT ;  /* 0x0000000726077292 */ /* 0x000fcc000f8e3c3f */
[----:B------:R-:W-:Y:S01]  /*1a30*/  IMAD.U32 R6, RZ, RZ, UR7 ;  /* 0x00000007ff067e24 */ /* 0x000fe2000f8e00ff */
[----:B------:R-:W-:-:S06]  /*1a40*/  UMOV UR7, UR39 ;  /* 0x0000002700077c82 */ /* 0x000fcc0008000000 */
.L_x_29:
[----:B------:R-:W-:Y:S05]  /*1a50*/  @!P0 BRA `(.L_x_23) ;  /* 0x0000000000048947 */ /* 0x000fea0003800000 */
[----:B------:R-:W-:Y:S01]  /*1a60*/  BPT.TRAP 0x1 ;  /* 0x000000040000795c */ /* 0x000fe20000300000 */
.L_x_23:
[----:B------:R-:W-:Y:S01]  /*1a70*/  ULEA UR8, UR6, UR45, 0x3 ;  /* 0x0000002d06087291 */ /* 0x000fe2000f8e183f */
[----:B01----:R-:W-:-:S08]  /*1a80*/  SHF.L.U32 R4, R6, 0x1f, RZ ;  /* 0x0000001f06047819 */ /* 0x003fd000000006ff */
[----:B------:R0:W1:Y:S01]  /*1a90*/  SYNCS.PHASECHK.TRANS64.TRYWAIT P1, [UR8], R4 ;  /* 0x00000004ff0075a7 */ /* 0x0000620008020148 */
[----:B------:R-:W-:Y:S05]  /*1aa0*/  @!P0 BRA `(.L_x_24) ;  /* 0x0000000000048947 */ /* 0x000fea0003800000 */
[----:B------:R-:W-:Y:S01]  /*1ab0*/  BPT.TRAP 0x1 ;  /* 0x000000040000795c */ /* 0x000fe20000300000 */
.L_x_24:
[----:B-1----:R-:W-:Y:S05]  /*1ac0*/  @P1 BRA `(.L_x_25) ;  /* 0x0000000000081947 */ /* 0x002fea0003800000 */
[----:B------:R-:W1:Y:S02]  /*1ad0*/  SYNCS.PHASECHK.TRANS64.TRYWAIT P1, [UR8], R4 ;  /* 0x00000004ff0075a7 */ /* 0x000e640008020148 */
[----:B-1----:R-:W-:Y:S05]  /*1ae0*/  @!P1 BRA `(.L_x_26) ;  /* 0x000000dc00fc9947 */ /* 0x002fea0003800000 */
.L_x_25:
[----:B------:R-:W-:Y:S01]  /*1af0*/  UIMAD UR12, UR6, 0x600, UR4 ;  /* 0x00000600060c78a4 */ /* 0x000fe2000f8e0204 */
[----:B------:R-:W-:Y:S01]  /*1b00*/  WARPGROUP.ARRIVE ;  /* 0x00000000000079c5 */ /* 0x000fe20000000000 */
[----:B------:R-:W-:Y:S01]  /*1b10*/  ULEA UR13, UR6, UR5, 0x9 ;  /* 0x00000005060d7291 */ /* 0x000fe2000f8e483f */
[----:B------:R-:W-:Y:S01]  /*1b20*/  UMOV UR9, 0x80000020 ;  /* 0x8000002000097882 */ /* 0x000fe20000000000 */
[----:B------:R-:W-:-:S03]  /*1b30*/  UMOV UR11, 0x80000020 ;  /* 0x80000020000b7882 */ /* 0x000fc60000000000 */
[----:B------:R-:W-:Y:S02]  /*1b40*/  UMOV UR8, UR12 ;  /* 0x0000000c00087c82 */ /* 0x000fe40008000000 */
[----:B------:R-:W-:Y:S02]  /*1b50*/  UMOV UR10, UR13 ;  /* 0x0000000d000a7c82 */ /* 0x000fe40008000000 */
        /* <DEDUP_REMOVED lines=10> */
[----:B------:R-:W-:Y:S01]  /*1c00*/  HGMMA.64x128x16.F32.BF16 R24, gdesc[UR8], R24, gsb0 ;  /* 0x01e00000081879f0 */ /* 0x000fe20008001818 */
        /* <DEDUP_REMOVED lines=19> */
[----:B------:R-:W-:Y:S01]  /*1d40*/  BPT.TRAP 0x1 ;  /* 0x000000040000795c */ /* 0x000fe20000300000 */
.L_x_27:
[----:B------:R-:W-:-:S13]  /*1d50*/  ISETP.NE.AND P1, PT, R18, RZ, PT ;  /* 0x000000ff1200720c */ /* 0x000fda0003f25270 */
[----:B------:R-:W-:-:S05]  /*1d60*/  VOTEU.ANY UP0, P1 ;  /* 0x00000000003f7886 */ /* 0x000fca0000800100 */
[----:B------:R-:W-:-:S04]  /*1d70*/  @UP0 ULEA UR8, UR7, UR45, 0x3 ;  /* 0x0000002d07080291 */ /* 0x000fc8000f8e183f */
[----:B------:R-:W-:Y:S02]  /*1d80*/  @UP0 UIADD3 UR8, UR8, 0x38, URZ ;  /* 0x0000003808080890 */ /* 0x000fe4000fffe03f */
[----:B------:R-:W-:-:S04]  /*1d90*/  UISETP.GT.U32.AND UP0, UPT, UR40, 0x1, UPT ;  /* 0x000000012800788c */ /* 0x000fc8000bf04070 */
[----:B01----:R-:W-:-:S05]  /*1da0*/  IMAD.U32 R4, RZ, RZ, UR8 ;  /* 0x00000008ff047e24 */ /* 0x003fca000f8e00ff */
[----:B------:R-:W-:-:S04]  /*1db0*/  @P1 PRMT R4, R19, 0x654, R4 ;  /* 0x0000065413041816 */ /* 0x000fc80000000004 */
[----:B------:R0:W-:Y:S01]  /*1dc0*/  @P1 SYNCS.ARRIVE.TRANS64.RED.A1T0 RZ, [R4+URZ], RZ ;  /* 0x000000ff04ff19a7 */ /* 0x0001e2000810043f */
[----:B------:R-:W-:-:S13]  /*1dd0*/  PLOP3.LUT P1, PT, PT, PT, UP0, 0x80, 0x0 ;  /* 0x000000000000781c */ /* 0x000fda0003f2f008 */
[----:B0-----:R-:W-:Y:S05]  /*1de0*/  @P1 BRA `(.L_x_28) ;  /* 0x0000000000041947 */ /* 0x001fea0003800000 */
[----:B------:R-:W-:Y:S01]  /*1df0*/  BPT.TRAP 0x1 ;  /* 0x000000040000795c */ /* 0x000fe20000300000 */
.L_x_28:
[----:B------:R-:W-:Y:S01]  /*1e00*/  UIADD3 UR6, UR6, 0x1, URZ ;  /* 0x0000000106067890 */ /* 0x000fe2000fffe03f */
[C---:B------:R-:W-:Y:S01]  /*1e10*/  ISETP.GT.AND P1, PT, R3.reuse, 0x1, PT ;  /* 0x000000010300780c */ /* 0x040fe20003f24270 */
[----:B------:R-:W-:Y:S01]  /*1e20*/  UIADD3 UR7, UR7, 0x1, URZ ;  /* 0x0000000107077890 */ /* 0x000fe2000fffe03f */
[----:B------:R-:W-:Y:S01]  /*1e30*/  VIADD R3, R3, 0xffffffff ;  /* 0xffffffff03037836 */ /* 0x000fe20000000000 */
[----:B------:R-:W-:Y:S02]  /*1e40*/  UISETP.NE.AND UP0, UPT, UR6, 0x7, UPT ;  /* 0x000000070600788c */ /* 0x000fe4000bf05270 */
[----:B------:R-:W-:Y:S02]  /*1e50*/  UISETP.NE.AND UP1, UPT, UR7, 0x7, UPT ;  /* 0x000000070700788c */ /* 0x000fe4000bf25270 */
[----:B------:R-:W-:Y:S02]  /*1e60*/  USEL UR8, URZ, 0x1, UP0 ;  /* 0x000000013f087887 */ /* 0x000fe40008000000 */
[----:B------:R-:W-:-:S02]  /*1e70*/  USEL UR6, UR6, URZ, UP0 ;  /* 0x0000003f06067287 */ /* 0x000fc40008000000 */
[----:B------:R-:W-:Y:S02]  /*1e80*/  USEL UR7, UR7, URZ, UP1 ;  /* 0x0000003f07077287 */ /* 0x000fe40008800000 */
[----:B------:R-:W-:Y:S01]  /*1e90*/  LOP3.LUT R6, R6, UR8, RZ, 0x3c, !PT ;  /* 0x0000000806067c12 */ /* 0x000fe2000f8e3cff */
[----:B------:R-:W-:Y:S09]  /*1ea0*/  @P1 BRA `(.L_x_29) ;  /* 0xfffffff800e81947 */ /* 0x000ff2000383ffff */
.L_x_22:
[----:B------:R-:W2:Y:S02]  /*1eb0*/  LDC R3, c[0x0][0x28c] ;  /* 0x0000a300ff037b82 */ /* 0x000ea40000000800 */
[----:B--2---:R-:W-:-:S13]  /*1ec0*/  ISETP.GE.AND P1, PT, R3, 0x1, PT ;  /* 0x000000010300780c */ /* 0x004fda0003f26270 */
[----:B------:R-:W-:Y:S05]  /*1ed0*/  @!P1 BRA `(.L_x_30) ;  /* 0x0000000000509947 */ /* 0x000fea0003800000 */
[----:B------:R-:W-:Y:S05]  /*1ee0*/  @!P0 BRA `(.L_x_31) ;  /* 0x0000000000048947 */ /* 0x000fea0003800000 */
[----:B------:R-:W-:Y:S01]  /*1ef0*/  BPT.TRAP 0x1 ;  /* 0x000000040000795c */ /* 0x000fe20000300000 */
.L_x_31:
[----:B------:R-:W-:Y:S01]  /*1f00*/  ISETP.NE.AND P0, PT, R18, RZ, PT ;  /* 0x000000ff1200720c */ /* 0x000fe20003f05270 */
[----:B------:R-:W-:-:S12]  /*1f10*/  BSSY B0, `(.L_x_32) ;  /* 0x000000c000007945 */ /* 0x000fd80003800000 */
[----:B------:R-:W-:Y:S05]  /*1f20*/  @!P0 BRA `(.L_x_33) ;  /* 0x0000000000288947 */ /* 0x000fea0003800000 */
[----:B------:R-:W-:-:S04]  /*1f30*/  VIADD R3, R0, UR39 ;  /* 0x0000002700037c36 */ /* 0x000fc80008000000 */
[----:B01----:R-:W-:-:S04]  /*1f40*/  IMAD.WIDE.U32 R4, R3, 0x24924925, RZ ;  /* 0x2492492503047825 */ /* 0x003fc800078e00ff */
[----:B------:R-:W-:-:S05]  /*1f50*/  IMAD.IADD R4, R3, 0x1, -R5 ;  /* 0x0000000103047824 */ /* 0x000fca00078e0a05 */
[----:B------:R-:W-:-:S04]  /*1f60*/  LEA.HI R4, R4, R5, RZ, 0x1f ;  /* 0x0000000504047211 */ /* 0x000fc800078ff8ff */
[----:B------:R-:W-:-:S05]  /*1f70*/  SHF.R.U32.HI R4, RZ, 0x2, R4 ;  /* 0x00000002ff047819 */ /* 0x000fca0000011604 */
[----:B------:R-:W-:-:S05]  /*1f80*/  IMAD R4, R4, -0x7, R3 ;  /* 0xfffffff904047824 */ /* 0x000fca00078e0203 */
[----:B------:R-:W-:-:S05]  /*1f90*/  LEA R4, R4, UR45, 0x3 ;  /* 0x0000002d04047c11 */ /* 0x000fca000f8e18ff */
[----:B------:R-:W-:-:S05]  /*1fa0*/  VIADD R4, R4, 0x38 ;  /* 0x0000003804047836 */ /* 0x000fca0000000000 */
[----:B------:R-:W-:-:S04]  /*1fb0*/  PRMT R4, R19, 0x654, R4 ;  /* 0x0000065413047816 */ /* 0x000fc80000000004 */
[----:B------:R2:W-:Y:S03]  /*1fc0*/  SYNCS.ARRIVE.TRANS64.RED.A1T0 RZ, [R4+URZ], RZ ;  /* 0x000000ff04ff79a7 */ /* 0x0005e6000810043f */
.L_x_33:
[----:B------:R-:W-:Y:S05]  /*1fd0*/  BSYNC B0 ;  /* 0x0000000000007941 */ /* 0x000fea0003800000 */
.L_x_32:
[----:B------:R-:W-:-:S06]  /*1fe0*/  UISETP.GT.U32.AND UP0, UPT, UR40, 0x1, UPT ;  /* 0x000000012800788c */ /* 0x000fcc000bf04070 */
[----:B------:R-:W-:-:S13]  /*1ff0*/  PLOP3.LUT P0, PT, PT, PT, UP0, 0x80, 0x0 ;  /* 0x000000000000781c */ /* 0x000fda0003f0f008 */
[----:B------:R-:W-:Y:S05]  /*2000*/  @P0 BRA `(.L_x_30) ;  /* 0x0000000000040947 */ /* 0x000fea0003800000 */
[----:B------:R-:W-:Y:S01]  /*2010*/  BPT.TRAP 0x1 ;  /* 0x000000040000795c */ /* 0x000fe20000300000 */
.L_x_30:
[C---:B------:R-:W-:Y:S01]  /*2020*/  LOP3.LUT R0, R2.reuse, 0x3, RZ, 0xc0, !PT ;  /* 0x0000000302007812 */ /* 0x040fe200078ec0ff */
[----:B------:R-:W-:Y:S01]  /*2030*/  IMAD.MOV.U32 R9, RZ, RZ, -0x2 ;  /* 0xfffffffeff097424 */ /* 0x000fe200078e00ff */
[----:B------:R-:W-:Y:S01]  /*2040*/  ULDC UR7, c[0x0][0x288] ;  /* 0x0000a20000077ab9 */ /* 0x000fe20000000800 */
[----:B------:R-:W-:Y:S01]  /*2050*/  USHF.L.U32 UR42, UR42, 0x7, URZ ;  /* 0x000000072a2a7899 */ /* 0x000fe2000800063f */
[----:B012---:R-:W-:Y:S01]  /*2060*/  LOP3.LUT R4, R2, 0x60, RZ, 0xc0, !PT ;  /* 0x0000006002047812 */ /* 0x007fe200078ec0ff */
[----:B------:R-:W-:Y:S01]  /*2070*/  IMAD R9, R0, R9, UR7 ;  /* 0x0000000700097e24 */ /* 0x000fe2000f8e0209 */
[--C-:B------:R-:W-:Y:S01]  /*2080*/  SHF.R.U32.HI R0, RZ, 0x7, R2.reuse ;  /* 0x00000007ff007819 */ /* 0x100fe20000011602 */
[----:B------:R-:W-:Y:S01]  /*2090*/  UIMAD.WIDE UR8, UR41, 0x180, URZ ;  /* 0x00000180290878a5 */ /* 0x000fe2000f8e023f */
[----:B------:R-:W-:Y:S01]  /*20a0*/  SHF.R.U32.HI R3, RZ, 0x2, R2 ;  /* 0x00000002ff037819 */ /* 0x000fe20000011602 */
[----:B------:R-:W-:Y:S01]  /*20b0*/  UIMAD UR41, UR41, 0x180, URZ ;  /* 0x00000180292978a4 */ /* 0x000fe2000f8e023f */
[----:B------:R-:W-:Y:S01]  /*20c0*/  LOP3.LUT R0, R0, 0x1, RZ, 0xc0, !PT ;  /* 0x0000000100007812 */ /* 0x000fe200078ec0ff */
[----:B------:R-:W-:Y:S01]  /*20d0*/  UISETP.GE.AND UP0, UPT, UR42, UR7, UPT ;  /* 0x000000072a00728c */ /* 0x000fe2000bf06270 */
[----:B------:R-:W-:Y:S01]  /*20e0*/  SHF.R.U32.HI R8, RZ, 0x1, R4 ;  /* 0x00000001ff087819 */ /* 0x000fe20000011604 */
[----:B------:R-:W-:Y:S01]  /*20f0*/  UIADD3 UR39, UR44, UR39, URZ ;  /* 0x000000272c277290 */ /* 0x000fe2000fffe03f */
[----:B------:R-:W-:Y:S01]  /*2100*/  IMAD.SHL.U32 R5, R2, 0x2, RZ ;  /* 0x0000000202057824 */ /* 0x000fe200078e00ff */
[----:B------:R-:W-:Y:S01]  /*2110*/  ULDC UR12, c[0x0][0x284] ;  /* 0x0000a100000c7ab9 */ /* 0x000fe20000000800 */
[----:B------:R-:W-:Y:S01]  /*2120*/  IMAD.U32 R4, RZ, RZ, UR42 ;  /* 0x0000002aff047e24 */ /* 0x000fe2000f8e00ff */
[----:B------:R-:W-:Y:S01]  /*2130*/  UISETP.GE.OR UP0, UPT, UR41, UR12, UP0 ;  /* 0x0000000c2900728c */ /* 0x000fe20008706670 */
[----:B------:R-:W-:Y:S01]  /*2140*/  IMAD.SHL.U32 R6, R0, 0x40, RZ ;  /* 0x0000004000067824 */ /* 0x000fe200078e00ff */
[----:B------:R-:W-:Y:S01]  /*2150*/  LOP3.LUT R3, R3, 0x7, RZ, 0xc0, !PT ;  /* 0x0000000703037812 */ /* 0x000fe200078ec0ff */
[----:B------:R-:W-:Y:S01]  /*2160*/  UISETP.GT.U32.AND UP1, UPT, UR39, 0x6, UPT ;  /* 0x000000062700788c */ /* 0x000fe2000bf24070 */
[----:B------:R-:W-:Y:S01]  /*2170*/  LOP3.LUT R4, R4, 0x6, R5, 0xf8, !PT ;  /* 0x0000000604047812 */ /* 0x000fe200078ef805 */
[----:B------:R-:W-:Y:S01]  /*2180*/  UIMAD.WIDE.U32 UR4, UR39, 0x24924925, URZ ;  /* 0x24924925270478a5 */ /* 0x000fe2000f8e003f */
[--C-:B------:R-:W-:Y:S01]  /*2190*/  LOP3.LUT R223, R6, 0x40, R3.reuse, 0xe2, !PT ;  /* 0x0000004006df7812 */ /* 0x100fe200078ee203 */
[----:B------:R-:W-:Y:S01]  /*21a0*/  USHF.R.S32.HI UR13, URZ, 0x1f, UR43 ;  /* 0x0000001f3f0d7899 */ /* 0x000fe2000801142b */
[----:B------:R-:W-:Y:S01]  /*21b0*/  IADD3 R3, RZ, -R8, -R3 ;  /* 0x80000008ff037210 */ /* 0x000fe20007ffe803 */
[----:B------:R-:W-:Y:S01]  /*21c0*/  ULDC.64 UR10, c[0x0][0x5d0] ;  /* 0x00017400000a7ab9 */ /* 0x000fe20000000a00 */
[----:B------:R-:W-:Y:S01]  /*21d0*/  UISETP.LT.U32.AND UP1, UPT, UR44, 0x7, UP1 ;  /* 0x000000072c00788c */ /* 0x000fe20008f21070 */
[----:B------:R-:W-:Y:S01]  /*21e0*/  PLOP3.LUT P0, PT, PT, PT, UP0, 0x80, 0x0 ;  /* 0x000000000000781c */ /* 0x000fe20003f0f008 */
[----:B------:R-:W-:Y:S01]  /*21f0*/  UIADD3 UR4, UR39, -UR5, URZ ;  /* 0x8000000527047290 */ /* 0x000fe2000fffe03f */
[--C-:B------:R-:W-:Y:S01]  /*2200*/  SHF.R.S32.HI R5, RZ, 0x1f, R4.reuse ;  /* 0x0000001fff057819 */ /* 0x100fe20000011404 */
[----:B------:R-:W-:Y:S01]  /*2210*/  UISETP.GE.U32.AND UP2, UPT, UR44, 0x7, UPT ;  /* 0x000000072c00788c */ /* 0x000fe2000bf46070 */
[----:B------:R-:W-:Y:S01]  /*2220*/  IMAD.U32 R7, RZ, RZ, UR10 ;  /* 0x0000000aff077e24 */ /* 0x000fe2000f8e00ff */
[----:B------:R-:W-:Y:S01]  /*2230*/  UIMAD UR6, UR13, UR10, URZ ;  /* 0x0000000a0d0672a4 */ /* 0x000fe2000f8e023f */
[----:B------:R-:W-:Y:S01]  /*2240*/  IMAD R3, R0, -0x40, R3 ;  /* 0xffffffc000037824 */ /* 0x000fe200078e0203 */
[----:B------:R-:W-:Y:S01]  /*2250*/  USEL UR7, URZ, 0x1, !UP1 ;  /* 0x000000013f077887 */ /* 0x000fe2000c800000 */
[----:B------:R-:W-:Y:S01]  /*2260*/  IMAD.U32 R0, RZ, RZ, UR12 ;  /* 0x0000000cff007e24 */ /* 0x000fe2000f8e00ff */
[----:B------:R-:W-:Y:S01]  /*2270*/  ULEA.HI UR4, UR4, UR5, URZ, 0x1f ;  /* 0x0000000504047291 */ /* 0x000fe2000f8ff83f */
[----:B------:R-:W-:Y:S01]  /*2280*/  IMAD.WIDE.U32 R6, R7, UR43, R4 ;  /* 0x0000002b07067c25 */ /* 0x000fe2000f8e0004 */
[----:B------:R-:W-:Y:S01]  /*2290*/  UIMAD UR6, UR43, UR11, UR6 ;  /* 0x0000000b2b0672a4 */ /* 0x000fe2000f8e0206 */
[----:B------:R-:W-:Y:S01]  /*22a0*/  LOP3.LUT R223, R223, UR8, R8, 0xfe, !PT ;  /* 0x00000008dfdf7c12 */ /* 0x000fe2000f8efe08 */
[----:B------:R-:W-:Y:S01]  /*22b0*/  ULOP3.LUT UR38, UR38, UR7, URZ, 0x3c, !UPT ;  /* 0x0000000726267292 */ /* 0x000fe2000f8e3c3f */
[----:B------:R-:W-:Y:S01]  /*22c0*/  IADD3 R3, R0, -UR41, R3 ;  /* 0x8000002900037c10 */ /* 0x000fe2000fffe003 */
[----:B------:R-:W-:Y:S01]  /*22d0*/  USHF.R.U32.HI UR4, URZ, 0x2, UR4 ;  /* 0x000000023f047899 */ /* 0x000fe20008011604 */
[----:B------:R-:W-:Y:S01]  /*22e0*/  VIADD R0, R9, -UR42 ;  /* 0x8000002a09007c36 */ /* 0x000fe20008000000 */
[----:B------:R-:W-:Y:S01]  /*22f0*/  UMOV UR41, 0xffffffff ;  /* 0xffffffff00297882 */ /* 0x000fe20000000000 */
[----:B------:R-:W-:Y:S01]  /*2300*/  VIADD R7, R7, UR6 ;  /* 0x0000000607077c36 */ /* 0x000fe20008000000 */
[----:B------:R-:W-:-:S02]  /*2310*/  @UP2 ULOP3.LUT UR38, UR38, 0x1, UR4, 0x78, !UPT ;  /* 0x0000000126262892 */ /* 0x000fc4000f8e7804 */
[----:B------:R-:W-:Y:S01]  /*2320*/  UIMAD UR39, UR4, -0x7, UR39 ;  /* 0xfffffff9042778a4 */ /* 0x000fe2000f8e0227 */
[----:B------:R-:W-:Y:S11]  /*2330*/  @P0 BRA `(.L_x_34) ;  /* 0x000000b400e40947 */ /* 0x000ff60003800000 */
[----:B-----5:R-:W-:Y:S01]  /*2340*/  FSETP.NEU.AND P0, PT, R22, RZ, PT ;  /* 0x000000ff1600720b */ /* 0x020fe20003f0d000 */
[----:B------:R-:W-:Y:S01]  /*2350*/  ULDC.64 UR6, c[0x0][0x5c8] ;  /* 0x0001720000067ab9 */ /* 0x000fe20000000a00 */
[----:B------:R-:W-:Y:S01]  /*2360*/  ISETP.GT.AND P1, PT, R3, RZ, PT ;  /* 0x000000ff0300720c */ /* 0x000fe20003f24270 */
[----:B------:R-:W-:Y:S01]  /*2370*/  UIMAD UR4, UR9, UR6, URZ ;  /* 0x00000006090472a4 */ /* 0x000fe2000f8e023f */
[----:B------:R-:W-:Y:S01]  /*2380*/  IMAD.U32 R8, RZ, RZ, UR7 ;  /* 0x00000007ff087e24 */ /* 0x000fe2000f8e00ff */
[----:B------:R-:W-:Y:S01]  /*2390*/  BSSY B0, `(.L_x_34) ;  /* 0x0000b73000007945 */ /* 0x000fe20003800000 */
[----:B------:R-:W-:Y:S01]  /*23a0*/  IMAD.WIDE.U32 R216, R223, UR6, R6 ;  /* 0x00000006dfd87c25 */ /* 0x000fe2000f8e0006 */
[----:B------:R-:W-:-:S03]  /*23b0*/  ISETP.GT.AND P2, PT, R0, RZ, P1 ;  /* 0x000000ff0000720c */ /* 0x000fc60000f44270 */
[----:B------:R-:W-:-:S04]  /*23c0*/  IMAD R219, R223, R8, UR4 ;  /* 0x00000004dfdb7e24 */ /* 0x000fc8000f8e0208 */
[----:B------:R-:W-:Y:S01]  /*23d0*/  IMAD.IADD R219, R217, 0x1, R219 ;  /* 0x00000001d9db7824 */ /* 0x000fe200078e02db */
[----:B------:R-:W-:Y:S06]  /*23e0*/  @!P0 BRA `(.L_x_35) ;  /* 0x0000007c00688947 */ /* 0x000fec0003800000 */
[----:B------:R-:W0:Y:S01]  /*23f0*/  LDC.64 R6, c[0x0][0x5b8] ;  /* 0x00016e00ff067b82 */ /* 0x000e220000000a00 */
[----:B------:R-:W-:-:S07]  /*2400*/  ULDC.64 UR4, c[0x0][0x5c0] ;  /* 0x0001700000047ab9 */ /* 0x000fce0000000a00 */
[----:B------:R-:W1:Y:S08]  /*2410*/  LDC.64 R8, c[0x0][0x5b0] ;  /* 0x00016c00ff087b82 */ /* 0x000e700000000a00 */
[----:B------:R-:W2:Y:S01]  /*2420*/  LDC.64 R10, c[0x0][0x5a8] ;  /* 0x00016a00ff0a7b82 */ /* 0x000ea20000000a00 */
[----:B0-----:R-:W-:-:S04]  /*2430*/  IMAD R12, R6, UR13, RZ ;  /* 0x0000000d060c7c24 */ /* 0x001fc8000f8e02ff */
[----:B------:R-:W-:Y:S02]  /*2440*/  IMAD R7, R7, UR43, R12 ;  /* 0x0000002b07077c24 */ /* 0x000fe4000f8e020c */
[----:B------:R-:W-:-:S04]  /*2450*/  IMAD.WIDE.U32 R12, R6, UR43, R4 ;  /* 0x0000002b060c7c25 */ /* 0x000fc8000f8e0004 */
[----:B-1----:R-:W-:Y:S02]  /*2460*/  IMAD R14, R8, UR9, RZ ;  /* 0x00000009080e7c24 */ /* 0x002fe4000f8e02ff */
[----:B------:R-:W-:Y:S02]  /*2470*/  IMAD.IADD R15, R13, 0x1, R7 ;  /* 0x000000010d0f7824 */ /* 0x000fe400078e0207 */
[----:B------:R-:W-:Y:S02]  /*2480*/  IMAD R221, R223, R9, R14 ;  /* 0x00000009dfdd7224 */ /* 0x000fe400078e020e */
[----:B------:R-:W-:-:S04]  /*2490*/  IMAD.MOV.U32 R14, RZ, RZ, R12 ;  /* 0x000000ffff0e7224 */ /* 0x000fc800078e000c */
[----:B------:R-:W-:-:S04]  /*24a0*/  IMAD.WIDE.U32 R20, R223, R8, R14 ;  /* 0x00000008df147225 */ /* 0x000fc800078e000e */
[----:B------:R-:W-:Y:S01]  /*24b0*/  IMAD.IADD R21, R21, 0x1, R221 ;  /* 0x0000000115157824 */ /* 0x000fe200078e02dd */
[----:B--2---:R-:W-:-:S04]  /*24c0*/  LEA R224, P0, R20, R10, 0x1 ;  /* 0x0000000a14e07211 */ /* 0x004fc800078008ff */
[----:B------:R-:W-:-:S05]  /*24d0*/  LEA.HI.X R225, R20, R11, R21, 0x1, P0 ;  /* 0x0000000b14e17211 */ /* 0x000fca00000f0c15 */
[----:B------:R-:W2:Y:S01]  /*24e0*/  @P2 LDG.E.LTC128B.U16 R222, desc[UR36][R224.64] ;  /* 0x00000024e0de2981 */ /* 0x000ea2000c1e1520 */
[----:B------:R-:W-:Y:S01]  /*24f0*/  LEA R20, P0, R216, UR4, 0x1 ;  /* 0x00000004d8147c11 */ /* 0x000fe2000f8008ff */
[----:B------:R-:W-:Y:S01]  /*2500*/  BSSY B1, `(.L_x_36) ;  /* 0x0000011000017945 */ /* 0x000fe20003800000 */
[----:B--2---:R-:W-:-:S04]  /*2510*/  IMAD.U32 R21, R222, 0x10000, RZ ;  /* 0x00010000de157824 */ /* 0x004fc800078e00ff */
[----:B------:R-:W-:-:S04]  /*2520*/  FMUL R21, R21, R22 ;  /* 0x0000001615157220 */ /* 0x000fc80000400000 */
[----:B------:R-:W-:Y:S01]  /*2530*/  FFMA R152, R152, R23, R21 ;  /* 0x0000001798987223 */ /* 0x000fe20000000015 */
[----:B------:R-:W-:Y:S01]  /*2540*/  LEA.HI.X R21, R216, UR5, R219, 0x1, P0 ;  /* 0x00000005d8157c11 */ /* 0x000fe200080f0cdb */
[----:B------:R-:W-:-:S03]  /*2550*/  IMAD.WIDE.U32 R218, R223, R8, R4 ;  /* 0x00000008dfda7225 */ /* 0x000fc600078e0004 */
[----:B------:R-:W-:Y:S01]  /*2560*/  F2FP.BF16.F32.PACK_AB R152, RZ, R152 ;  /* 0x00000098ff98723e */ /* 0x000fe200000010ff */
[----:B------:R-:W-:-:S03]  /*2570*/  IMAD.IADD R219, R221, 0x1, R219 ;  /* 0x00000001dddb7824 */ /* 0x000fc600078e02db */
[----:B------:R-:W-:Y:S01]  /*2580*/  PRMT R217, R152, 0x7610, R217 ;  /* 0x0000761098d97816 */ /* 0x000fe200000000d9 */
[----:B------:R-:W-:-:S04]  /*2590*/  IMAD.WIDE.U32 R218, R6, UR43, R218 ;  /* 0x0000002b06da7c25 */ /* 0x000fc8000f8e00da */
[----:B------:R-:W-:Y:S01]  /*25a0*/  IMAD.IADD R152, R7, 0x1, R219 ;  /* 0x0000000107987824 */ /* 0x000fe200078e02db */
[C---:B------:R-:W-:Y:S01]  /*25b0*/  LEA R216, P0, R218.reuse, R10, 0x1 ;  /* 0x0000000adad87211 */ /* 0x040fe200078008ff */
[----:B------:R0:W-:Y:S03]  /*25c0*/  @P2 STG.E.U16 desc[UR36][R20.64], R217 ;  /* 0x000000d914002986 */ /* 0x0001e6000c101524 */
[----:B0-----:R-:W-:Y:S02]  /*25d0*/  LEA.HI.X R217, R218, R11, R152, 0x1, P0 ;  /* 0x0000000bdad97211 */ /* 0x001fe400000f0c98 */
[----:B------:R-:W-:-:S13]  /*25e0*/  ISETP.GT.AND P0, PT, R0, 0x1, P1 ;  /* 0x000000010000780c */ /* 0x000fda0000f04270 */
[----:B------:R-:W-:Y:S05]  /*25f0*/  @!P0 BRA `(.L_x_37) ;  /* 0x0000000000048947 */ /* 0x000fea0003800000 */
[----:B------:R0:W5:Y:S02]  /*2600*/  LDG.E.LTC128B.U16 R222, desc[UR36][R216.64+0x2] ;  /* 0x00000224d8de7981 */ /* 0x000164000c1e1520 */
.L_x_37:
[----:B------:R-:W-:Y:S05]  /*2610*/  BSYNC B1 ;  /* 0x0000000000017941 */ /* 0x000fea0003800000 */
.L_x_36:
[----:B-----5:R-:W-:-:S04]  /*2620*/  IMAD.U32 R219, R222, 0x10000, RZ ;  /* 0x00010000dedb7824 */ /* 0x020fc800078e00ff */
[----:B------:R-:W-:-:S04]  /*2630*/  FMUL R152, R219, R22 ;  /* 0x00000016db987220 */ /* 0x000fc80000400000 */
[----:B------:R-:W-:-:S05]  /*2640*/  FFMA R152, R153, R23, R152 ;  /* 0x0000001799987223 */ /* 0x000fca0000000098 */
[----:B------:R-:W-:-:S04]  /*2650*/  F2FP.BF16.F32.PACK_AB R152, RZ, R152 ;  /* 0x00000098ff98723e */ /* 0x000fc800000010ff */
[----:B------:R-:W-:Y:S01]  /*2660*/  PRMT R153, R152, 0x7610, R153 ;  /* 0x0000761098997816 */ /* 0x000fe20000000099 */
[----:B------:R-:W-:-:S04]  /*2670*/  IMAD.SHL.U32 R152, R8, 0x8, RZ ;  /* 0x0000000808987824 */ /* 0x000fc800078e00ff */
[----:B------:R1:W-:Y:S02]  /*2680*/  @P0 STG.E.U16 desc[UR36][R20.64+0x2], R153 ;  /* 0x0000029914000986 */ /* 0x0003e4000c101524 */
[----:B-1----:R-:W-:-:S03]  /*2690*/  SHF.L.U64.HI R153, R8, 0x3, R9 ;  /* 0x0000000308997819 */ /* 0x002fc60000010209 */
[----:B------:R-:W-:-:S04]  /*26a0*/  IMAD.WIDE.U32 R218, R223, R8, R152 ;  /* 0x00000008dfda7225 */ /* 0x000fc800078e0098 */
[----:B------:R-:W-:Y:S01]  /*26b0*/  IMAD.IADD R225, R221, 0x1, R219 ;  /* 0x00000001dde17824 */ /* 0x000fe200078e02db */
[-C--:B------:R-:W-:Y:S02]  /*26c0*/  IADD3 R220, P2, R4, R218.reuse, RZ ;  /* 0x000000da04dc7210 */ /* 0x080fe40007f5e0ff */
[----:B------:R-:W-:-:S03]  /*26d0*/  IADD3 R224, P0, R12, R218, RZ ;  /* 0x000000da0ce07210 */ /* 0x000fc60007f1e0ff */
[----:B------:R-:W-:Y:S02]  /*26e0*/  IMAD.X R221, R5, 0x1, R225, P2 ;  /* 0x0000000105dd7824 */ /* 0x000fe400010e06e1 */
[----:B------:R-:W-:Y:S02]  /*26f0*/  IMAD.X R225, R225, 0x1, R15, P0 ;  /* 0x00000001e1e17824 */ /* 0x000fe400000e060f */
[----:B------:R-:W-:-:S04]  /*2700*/  IMAD.WIDE.U32 R220, R6, UR43, R220 ;  /* 0x0000002b06dc7c25 */ /* 0x000fc8000f8e00dc */
[----:B------:R-:W-:Y:S01]  /*2710*/  IMAD.IADD R219, R7, 0x1, R221 ;  /* 0x0000000107db7824 */ /* 0x000fe200078e02dd */
[----:B------:R-:W-:-:S04]  /*2720*/  LEA R218, P2, R220, R10, 0x1 ;  /* 0x0000000adcda7211 */ /* 0x000fc800078408ff */
[----:B------:R-:W-:Y:S02]  /*2730*/  LEA.HI.X R219, R220, R11, R219, 0x1, P2 ;  /* 0x0000000bdcdb7211 */ /* 0x000fe400010f0cdb */
[----:B------:R-:W-:-:S04]  /*2740*/  LEA R220, P0, R224, R10, 0x1 ;  /* 0x0000000ae0dc7211 */ /* 0x000fc800078008ff */
[----:B------:R-:W-:Y:S02]  /*2750*/  LEA.HI.X R221, R224, R11, R225, 0x1, P0 ;  /* 0x0000000be0dd7211 */ /* 0x000fe400000f0ce1 */
[----:B------:R-:W-:-:S04]  /*2760*/  ISETP.GT.AND P0, PT, R3, 0x8, PT ;  /* 0x000000080300780c */ /* 0x000fc80003f04270 */
[----:B------:R-:W-:-:S13]  /*2770*/  ISETP.GT.AND P3, PT, R0, RZ, P0 ;  /* 0x000000ff0000720c */ /* 0x000fda0000764270 */
[----:B------:R-:W2:Y:S01]  /*2780*/  @P3 LDG.E.LTC128B.U16 R222, desc[UR36][R220.64] ;  /* 0x00000024dcde3981 */ /* 0x000ea2000c1e1520 */
[----:B------:R-:W-:Y:S01]  /*2790*/  IMAD.U32 R227, RZ, RZ, UR6 ;  /* 0x00000006ffe37e24 */ /* 0x000fe2000f8e00ff */
[----:B------:R-:W-:Y:S01]  /*27a0*/  USHF.L.U64.HI UR4, UR6, 0x4, UR7 ;  /* 0x0000000406047899 */ /* 0x000fe20008010207 */
[----:B------:R-:W-:Y:S03]  /*27b0*/  BSSY B1, `(.L_x_38) ;  /* 0x000000c000017945 */ /* 0x000fe60003800000 */
[----:B------:R-:W-:Y:S01]  /*27c0*/  LEA R224, P2, R227, R20, 0x4 ;  /* 0x00000014e3e07211 */ /* 0x000fe200078420ff */
[----:B--2---:R-:W-:-:S04]  /*27d0*/  IMAD.U32 R225, R222, 0x10000, RZ ;  /* 0x00010000dee17824 */ /* 0x004fc800078e00ff */
[----:B------:R-:W-:-:S04]  /*27e0*/  FMUL R225, R225, R22 ;  /* 0x00000016e1e17220 */ /* 0x000fc80000400000 */
[----:B------:R-:W-:-:S05]  /*27f0*/  FFMA R225, R154, R23, R225 ;  /* 0x000000179ae17223 */ /* 0x000fca00000000e1 */
[----:B------:R-:W-:-:S04]  /*2800*/  F2FP.BF16.F32.PACK_AB R225, RZ, R225 ;  /* 0x000000e1ffe1723e */ /* 0x000fc800000010ff */
[----:B------:R-:W-:Y:S02]  /*2810*/  PRMT R154, R225, 0x7610, R154 ;  /* 0x00007610e19a7816 */ /* 0x000fe4000000009a */
[----:B------:R-:W-:Y:S02]  /*2820*/  IADD3.X R225, R21, UR4, RZ, P2, !PT ;  /* 0x0000000415e17c10 */ /* 0x000fe400097fe4ff */
[----:B------:R-:W-:-:S03]  /*2830*/  ISETP.GT.AND P2, PT, R0, 0x1, P0 ;  /* 0x000000010000780c */ /* 0x000fc60000744270 */
[----:B------:R1:W-:Y:S10]  /*2840*/  @P3 STG.E.U16 desc[UR36][R224.64], R154 ;  /* 0x0000009ae0003986 */ /* 0x0003f4000c101524 */
[----:B------:R-:W-:Y:S05]  /*2850*/  @!P2 BRA `(.L_x_39) ;  /* 0x000000000004a947 */ /* 0x000fea0003800000 */
[----:B------:R2:W5:Y:S02]  /*2860*/  LDG.E.LTC128B.U16 R222, desc[UR36][R218.64+0x2] ;  /* 0x00000224dade7981 */ /* 0x000564000c1e1520 */
.L_x_39:
[----:B------:R-:W-:Y:S05]  /*2870*/  BSYNC B1 ;  /* 0x0000000000017941 */ /* 0x000fea0003800000 */
.L_x_38:
[----:B-----5:R-:W-:Y:S01]  /*2880*/  IMAD.U32 R221, R222, 0x10000, RZ ;  /* 0x00010000dedd7824 */ /* 0x020fe200078e00ff */
[----:B------:R-:W-:Y:S01]  /*2890*/  ISETP.GT.AND P3, PT, R0, 0x8, P1 ;  /* 0x000000080000780c */ /* 0x000fe20000f64270 */
[----:B------:R-:W-:Y:S02]  /*28a0*/  BSSY B1, `(.L_x_40) ;  /* 0x000000a000017945 */ /* 0x000fe40003800000 */
[----:B-1----:R-:W-:-:S04]  /*28b0*/  FMUL R154, R221, R22 ;  /* 0x00000016dd9a7220 */ /* 0x002fc80000400000 */
[----:B------:R-:W-:Y:S01]  /*28c0*/  FFMA R154, R155, R23, R154 ;  /* 0x000000179b9a7223 */ /* 0x000fe2000000009a */
[----:B------:R-:W-:-:S04]  /*28d0*/  IMAD.MOV.U32 R155, RZ, RZ, R225 ;  /* 0x000000ffff9b7224 */ /* 0x000fc800078e00e1 */
[----:B------:R-:W-:-:S04]  /*28e0*/  F2FP.BF16.F32.PACK_AB R154, RZ, R154 ;  /* 0x0000009aff9a723e */ /* 0x000fc800000010ff */
[----:B------:R-:W-:Y:S01]  /*28f0*/  PRMT R220, R154, 0x7610, R220 ;  /* 0x000076109adc7816 */ /* 0x000fe200000000dc */
[----:B------:R-:W-:-:S05]  /*2900*/  IMAD.MOV.U32 R154, RZ, RZ, R224 ;  /* 0x000000ffff9a7224 */ /* 0x000fca00078e00e0 */
[----:B------:R1:W-:Y:S01]  /*2910*/  @P2 STG.E.U16 desc[UR36][R154.64+0x2], R220 ;  /* 0x000002dc9a002986 */ /* 0x0003e2000c101524 */
[----:B------:R-:W-:Y:S05]  /*2920*/  @!P3 BRA `(.L_x_41) ;  /* 0x000000000004b947 */ /* 0x000fea0003800000 */
[----:B------:R3:W5:Y:S02]  /*2930*/  LDG.E.LTC128B.U16 R222, desc[UR36][R216.64+0x10] ;  /* 0x00001024d8de7981 */ /* 0x000764000c1e1520 */
.L_x_41:
[----:B------:R-:W-:Y:S05]  /*2940*/  BSYNC B1 ;  /* 0x0000000000017941 */ /* 0x000fea0003800000 */
.L_x_40:
[----:B-----5:R-:W-:Y:S01]  /*2950*/  IMAD.U32 R221, R222, 0x10000, RZ ;  /* 0x00010000dedd7824 */ /* 0x020fe200078e00ff */
[----:B------:R-:W-:Y:S01]  /*2960*/  ISETP.GT.AND P2, PT, R0, 0x9, P1 ;  /* 0x000000090000780c */ /* 0x000fe20000f44270 */
[----:B------:R-:W-:Y:S02]  /*2970*/  BSSY B1, `(.L_x_42) ;  /* 0x0000007000017945 */ /* 0x000fe40003800000 */
[----:B------:R-:W-:-:S04]  /*2980*/  FMUL R221, R221, R22 ;  /* 0x00000016dddd7220 */ /* 0x000fc80000400000 */
[----:B------:R-:W-:-:S05]  /*2990*/  FFMA R221, R156, R23, R221 ;  /* 0x000000179cdd7223 */ /* 0x000fca00000000dd */
[----:B------:R-:W-:-:S05]  /*29a0*/  F2FP.BF16.F32.PACK_AB R221, RZ, R221 ;  /* 0x000000ddffdd723e */ /* 0x000fca00000010ff */
[----:B------:R4:W-:Y:S01]  /*29b0*/  @P3 STG.E.U16 desc[UR36][R20.64+0x10], R221 ;  /* 0x000010dd14003986 */ /* 0x0009e2000c101524 */
[----:B------:R-:W-:Y:S05]  /*29c0*/  @!P2 BRA `(.L_x_43) ;  /* 0x000000000004a947 */ /* 0x000fea0003800000 */
[----:B------:R0:W5:Y:S02]  /*29d0*/  LDG.E.LTC128B.U16 R222, desc[UR36][R216.64+0x12] ;  /* 0x00001224d8de7981 */ /* 0x000164000c1e1520 */
.L_x_43:
[----:B------:R-:W-:Y:S05]  /*29e0*/  BSYNC B1 ;  /* 0x0000000000017941 */ /* 0x000fea0003800000 */
.L_x_42:
[----:B----45:R-:W-:Y:S01]  /*29f0*/  IMAD.U32 R221, R222, 0x10000, RZ ;  /* 0x00010000dedd7824 */ /* 0x030fe200078e00ff */
[----:B------:R-:W-:Y:S03]  /*2a00*/  BSSY B1, `(.L_x_44) ;  /* 0x000000a000017945 */ /* 0x000fe60003800000 */
[----:B------:R-:W-:-:S04]  /*2a10*/  FMUL R156, R221, R22 ;  /* 0x00000016dd9c7220 */ /* 0x000fc80000400000 */
[----:B------:R-:W-:-:S05]  /*2a20*/  FFMA R156, R157, R23, R156 ;  /* 0x000000179d9c7223 */ /* 0x000fca000000009c */
[----:B------:R-:W-:-:S04]  /*2a30*/  F2FP.BF16.F32.PACK_AB R156, RZ, R156 ;  /* 0x0000009cff9c723e */ /* 0x000fc800000010ff */
[----:B------:R-:W-:Y:S02]  /*2a40*/  PRMT R157, R156, 0x7610, R157 ;  /* 0x000076109c9d7816 */ /* 0x000fe4000000009d */
[----:B------:R-:W-:-:S03]  /*2a50*/  PRMT R156, R222, 0x7610, R156 ;  /* 0x00007610de9c7816 */ /* 0x000fc6000000009c */
[----:B------:R4:W-:Y:S01]  /*2a60*/  @P2 STG.E.U16 desc[UR36][R20.64+0x12], R157 ;  /* 0x0000129d14002986 */ /* 0x0009e2000c101524 */
[----:B------:R-:W-:-:S13]  /*2a70*/  ISETP.GT.AND P2, PT, R0, 0x8, P0 ;  /* 0x000000080000780c */ /* 0x000fda0000744270 */
[----:B----4-:R-:W-:Y:S05]  /*2a80*/  @!P2 BRA `(.L_x_45) ;  /* 0x000000000004a947 */ /* 0x010fea0003800000 */
[----:B------:R4:W5:Y:S02]  /*2a90*/  LDG.E.LTC128B.U16 R156, desc[UR36][R218.64+0x10] ;  /* 0x00001024da9c7981 */ /* 0x000964000c1e1520 */
.L_x_45:
[----:B------:R-:W-:Y:S05]  /*2aa0*/  BSYNC B1 ;  /* 0x0000000000017941 */ /* 0x000fea0003800000 */
.L_x_44:
[----:B-----5:R-:W-:Y:S01]  /*2ab0*/  IMAD.U32 R157, R156, 0x10000, RZ ;  /* 0x000100009c9d7824 */ /* 0x020fe200078e00ff */
[----:B------:R-:W-:-:S03]  /*2ac0*/  ISETP.GT.AND P3, PT, R0, 0x9, P0 ;  /* 0x000000090000780c */ /* 0x000fc60000764270 */
[----:B------:R-:W-:-:S04]  /*2ad0*/  FMUL R157, R157, R22 ;  /* 0x000000169d9d7220 */ /* 0x000fc80000400000 */
[----:B------:R-:W-:-:S05]  /*2ae0*/  FFMA R157, R158, R23, R157 ;  /* 0x000000179e9d7223 */ /* 0x000fca000000009d */
[----:B------:R-:W-:-:S04]  /*2af0*/  F2FP.BF16.F32.PACK_AB R157, RZ, R157 ;  /* 0x0000009dff9d723e */ /* 0x000fc800000010ff */
[----:B-1----:R-:W-:-:S05]  /*2b00*/  PRMT R220, R157, 0x7610, R220 ;  /* 0x000076109ddc7816 */ /* 0x002fca00000000dc */
[----:B------:R-:W-:Y:S04]  /*2b10*/  @P2 STG.E.U16 desc[UR36][R154.64+0x10], R220 ;  /* 0x000010dc9a002986 */ /* 0x000fe8000c101524 */
[----:B------:R-:W2:Y:S01]  /*2b20*/  @P3 LDG.E.LTC128B.U16 R156, desc[UR36][R218.64+0x12] ;  /* 0x00001224da9c3981 */ /* 0x000ea2000c1e1520 */
[----:B------:R-:W-:Y:S01]  /*2b30*/  ISETP.GT.AND P2, PT, R0, 0x10, P1 ;  /* 0x000000100000780c */ /* 0x000fe20000f44270 */
[----:B--2---:R-:W-:-:S04]  /*2b40*/  IMAD.U32 R157, R156, 0x10000, RZ ;  /* 0x000100009c9d7824 */ /* 0x004fc800078e00ff */
[----:B------:R-:W-:-:S04]  /*2b50*/  FMUL R158, R157, R22 ;  /* 0x000000169d9e7220 */ /* 0x000fc80000400000 */
[----:B------:R-:W-:-:S05]  /*2b60*/  FFMA R158, R159, R23, R158 ;  /* 0x000000179f9e7223 */ /* 0x000fca000000009e */
[----:B------:R-:W-:-:S05]  /*2b70*/  F2FP.BF16.F32.PACK_AB R158, RZ, R158 ;  /* 0x0000009eff9e723e */ /* 0x000fca00000010ff */
[----:B------:R1:W-:Y:S04]  /*2b80*/  @P3 STG.E.U16 desc[UR36][R154.64+0x12], R158 ;  /* 0x0000129e9a003986 */ /* 0x0003e8000c101524 */
[----:B------:R-:W2:Y:S01]  /*2b90*/  @P2 LDG.E.LTC128B.U16 R156, desc[UR36][R216.64+0x20] ;  /* 0x00002024d89c2981 */ /* 0x000ea2000c1e1520 */
[----:B------:R-:W-:Y:S01]  /*2ba0*/  ISETP.GT.AND P3, PT, R0, 0x11, P1 ;  /* 0x000000110000780c */ /* 0x000fe20000f64270 */
[----:B--2---:R-:W-:-:S04]  /*2bb0*/  IMAD.U32 R157, R156, 0x10000, RZ ;  /* 0x000100009c9d7824 */ /* 0x004fc800078e00ff */
[----:B------:R-:W-:-:S04]  /*2bc0*/  FMUL R157, R157, R22 ;  /* 0x000000169d9d7220 */ /* 0x000fc80000400000 */
[----:B------:R-:W-:-:S05]  /*2bd0*/  FFMA R157, R160, R23, R157 ;  /* 0x00000017a09d7223 */ /* 0x000fca000000009d */
[----:B------:R-:W-:-:S04]  /*2be0*/  F2FP.BF16.F32.PACK_AB R157, RZ, R157 ;  /* 0x0000009dff9d723e */ /* 0x000fc800000010ff */
[----:B------:R-:W-:-:S05]  /*2bf0*/  PRMT R159, R157, 0x7610, R159 ;  /* 0x000076109d9f7816 */ /* 0x000fca000000009f */
[----:B------:R2:W-:Y:S04]  /*2c00*/  @P2 STG.E.U16 desc[UR36][R20.64+0x20], R159 ;  /* 0x0000209f14002986 */ /* 0x0005e8000c101524 */
[----:B------:R-:W3:Y:S01]  /*2c10*/  @P3 LDG.E.LTC128B.U16 R156, desc[UR36][R216.64+0x22] ;  /* 0x00002224d89c3981 */ /* 0x000ee2000c1e1520 */
[----:B------:R-:W-:Y:S01]  /*2c20*/  ISETP.GT.AND P2, PT, R0, 0x10, P0 ;  /* 0x000000100000780c */ /* 0x000fe20000744270 */
[----:B---3--:R-:W-:-:S04]  /*2c30*/  IMAD.U32 R157, R156, 0x10000, RZ ;  /* 0x000100009c9d7824 */ /* 0x008fc800078e00ff */
[----:B-1----:R-:W-:-:S04]  /*2c40*/  FMUL R158, R157, R22 ;  /* 0x000000169d9e7220 */ /* 0x002fc80000400000 */
[----:B------:R-:W-:-:S05]  /*2c50*/  FFMA R158, R161, R23, R158 ;  /* 0x00000017a19e7223 */ /* 0x000fca000000009e */
[----:B------:R-:W-:-:S04]  /*2c60*/  F2FP.BF16.F32.PACK_AB R158, RZ, R158 ;  /* 0x0000009eff9e723e */ /* 0x000fc800000010ff */
[----:B------:R-:W-:-:S05]  /*2c70*/  PRMT R160, R158, 0x7610, R160 ;  /* 0x000076109ea07816 */ /* 0x000fca00000000a0 */
[----:B------:R-:W-:Y:S04]  /*2c80*/  @P3 STG.E.U16 desc[UR36][R20.64+0x22], R160 ;  /* 0x000022a014003986 */ /* 0x000fe8000c101524 */
[----:B------:R-:W3:Y:S01]  /*2c90*/  @P2 LDG.E.LTC128B.U16 R156, desc[UR36][R218.64+0x20] ;  /* 0x00002024da9c2981 */ /* 0x000ee2000c1e1520 */
[----:B------:R-:W-:Y:S01]  /*2ca0*/  ISETP.GT.AND P3, PT, R0, 0x11, P0 ;  /* 0x000000110000780c */ /* 0x000fe20000764270 */
[C---:B---3--:R-:W-:Y:S01]  /*2cb0*/  IMAD.U32 R157, R156.reuse, 0x10000, RZ ;  /* 0x000100009c9d7824 */ /* 0x048fe200078e00ff */
[----:B------:R-:W-:-:S03]  /*2cc0*/  PRMT R158, R156, 0x7610, R158 ;  /* 0x000076109c9e7816 */ /* 0x000fc6000000009e */
[----:B------:R-:W-:-:S04]  /*2cd0*/  FMUL R157, R157, R22 ;  /* 0x000000169d9d7220 */ /* 0x000fc80000400000 */
[----:B------:R-:W-:-:S05]  /*2ce0*/  FFMA R157, R162, R23, R157 ;  /* 0x00000017a29d7223 */ /* 0x000fca000000009d */
[----:B------:R-:W-:-:S04]  /*2cf0*/  F2FP.BF16.F32.PACK_AB R157, RZ, R157 ;  /* 0x0000009dff9d723e */ /* 0x000fc800000010ff */
[----:B--2---:R-:W-:-:S05]  /*2d00*/  PRMT R159, R157, 0x7610, R159 ;  /* 0x000076109d9f7816 */ /* 0x004fca000000009f */
[----:B------:R1:W-:Y:S04]  /*2d10*/  @P2 STG.E.U16 desc[UR36][R154.64+0x20], R159 ;  /* 0x0000209f9a002986 */ /* 0x0003e8000c101524 */
[----:B------:R-:W2:Y:S01]  /*2d20*/  @P3 LDG.E.LTC128B.U16 R158, desc[UR36][R218.64+0x22] ;  /* 0x00002224da9e3981 */ /* 0x000ea2000c1e1520 */
[----:B------:R-:W-:Y:S01]  /*2d30*/  ISETP.GT.AND P2, PT, R0, 0x18, P1 ;  /* 0x000000180000780c */ /* 0x000fe20000f44270 */
[----:B--2---:R-:W-:-:S04]  /*2d40*/  IMAD.U32 R157, R158, 0x10000, RZ ;  /* 0x000100009e9d7824 */ /* 0x004fc800078e00ff */
[----:B------:R-:W-:-:S04]  /*2d50*/  FMUL R156, R157, R22 ;  /* 0x000000169d9c7220 */ /* 0x000fc80000400000 */
[----:B------:R-:W-:-:S05]  /*2d60*/  FFMA R156, R163, R23, R156 ;  /* 0x00000017a39c7223 */ /* 0x000fca000000009c */
[----:B------:R-:W-:-:S05]  /*2d70*/  F2FP.BF16.F32.PACK_AB R156, RZ, R156 ;  /* 0x0000009cff9c723e */ /* 0x000fca00000010ff */
[----:B------:R2:W-:Y:S04]  /*2d80*/  @P3 STG.E.U16 desc[UR36][R154.64+0x22], R156 ;  /* 0x0000229c9a003986 */ /* 0x0005e8000c101524 */
[----:B------:R-:W3:Y:S01]  /*2d90*/  @P2 LDG.E.LTC128B.U16 R158, desc[UR36][R216.64+0x30] ;  /* 0x00003024d89e2981 */ /* 0x000ee2000c1e1520 */
[----:B------:R-:W-:Y:S01]  /*2da0*/  ISETP.GT.AND P3, PT, R0, 0x19, P1 ;  /* 0x000000190000780c */ /* 0x000fe20000f64270 */
[----:B---3--:R-:W-:-:S04]  /*2db0*/  IMAD.U32 R157, R158, 0x10000, RZ ;  /* 0x000100009e9d7824 */ /* 0x008fc800078e00ff */
[----:B------:R-:W-:-:S04]  /*2dc0*/  FMUL R157, R157, R22 ;  /* 0x000000169d9d7220 */ /* 0x000fc80000400000 */
[----:B------:R-:W-:-:S05]  /*2dd0*/  FFMA R157, R164, R23, R157 ;  /* 0x00000017a49d7223 */ /* 0x000fca000000009d */
[----:B------:R-:W-:-:S04]  /*2de0*/  F2FP.BF16.F32.PACK_AB R157, RZ, R157 ;  /* 0x0000009dff9d723e */ /* 0x000fc800000010ff */
[----:B-1----:R-:W-:-:S05]  /*2df0*/  PRMT R159, R157, 0x7610, R159 ;  /* 0x000076109d9f7816 */ /* 0x002fca000000009f */
[----:B------:R1:W-:Y:S04]  /*2e00*/  @P2 STG.E.U16 desc[UR36][R20.64+0x30], R159 ;  /* 0x0000309f14002986 */ /* 0x0003e8000c101524 */
[----:B------:R-:W3:Y:S01]  /*2e10*/  @P3 LDG.E.LTC128B.U16 R158, desc[UR36][R216.64+0x32] ;  /* 0x00003224d89e3981 */ /* 0x000ee2000c1e1520 */
[----:B------:R-:W-:Y:S01]  /*2e20*/  ISETP.GT.AND P2, PT, R0, 0x18, P0 ;  /* 0x000000180000780c */ /* 0x000fe20000744270 */
[----:B---3--:R-:W-:-:S04]  /*2e30*/  IMAD.U32 R157, R158, 0x10000, RZ ;  /* 0x000100009e9d7824 */ /* 0x008fc800078e00ff */
[----:B--2---:R-:W-:-:S04]  /*2e40*/  FMUL R156, R157, R22 ;  /* 0x000000169d9c7220 */ /* 0x004fc80000400000 */
        /* <DEDUP_REMOVED lines=365> */
[C---:B---3--:R-:W-:Y:S01]  /*4520*/  IMAD.U32 R157, R158.reuse, 0x10000, RZ ;  /* 0x000100009e9d7824 */ /* 0x048fe200078e00ff */
[----:B------:R-:W-:-:S03]  /*4530*/  PRMT R162, R158, 0x7610, R162 ;  /* 0x000076109ea27816 */ /* 0x000fc600000000a2 */
[----:B------:R-:W-:-:S04]  /*4540*/  FMUL R157, R157, R22 ;  /* 0x000000169d9d7220 */ /* 0x000fc80000400000 */
[----:B------:R-:W-:-:S05]  /*4550*/  FFMA R157, R214, R23, R157 ;  /* 0x00000017d69d7223 */ /* 0x000fca000000009d */
[----:B------:R-:W-:-:S04]  /*4560*/  F2FP.BF16.F32.PACK_AB R157, RZ, R157 ;  /* 0x0000009dff9d723e */ /* 0x000fc800000010ff */
[----:B------:R-:W-:-:S05]  /*4570*/  PRMT R160, R157, 0x7610, R160 ;  /* 0x000076109da07816 */ /* 0x000fca00000000a0 */
[----:B------:R3:W-:Y:S04]  /*4580*/  @P2 STG.E.U16 desc[UR36][R154.64+0xf0], R160 ;  /* 0x0000f0a09a002986 */ /* 0x0007e8000c101524 */
[----:B------:R-:W4:Y:S01]  /*4590*/  @P1 LDG.E.LTC128B.U16 R162, desc[UR36][R218.64+0xf2] ;  /* 0x0000f224daa21981 */ /* 0x000f22000c1e1520 */
[----:B------:R-:W-:-:S05]  /*45a0*/  IADD3 R163, P0, R223, 0x80, RZ ;  /* 0x00000080dfa37810 */ /* 0x000fca0007f1e0ff */
[----:B-1----:R-:W-:Y:S01]  /*45b0*/  IMAD.X R159, RZ, RZ, UR9, P0 ;  /* 0x00000009ff9f7e24 */ /* 0x002fe200080e06ff */
[----:B------:R-:W-:-:S03]  /*45c0*/  ISETP.GT.AND P0, PT, R3, 0x80, PT ;  /* 0x000000800300780c */ /* 0x000fc60003f04270 */
[----:B--2---:R-:W-:Y:S01]  /*45d0*/  IMAD R156, R159, R8, RZ ;  /* 0x000000089f9c7224 */ /* 0x004fe200078e02ff */
[----:B------:R-:W-:-:S03]  /*45e0*/  ISETP.GT.AND P4, PT, R0, RZ, P0 ;  /* 0x000000ff0000720c */ /* 0x000fc60000784270 */
[----:B------:R-:W-:Y:S02]  /*45f0*/  IMAD R165, R163, R9, R156 ;  /* 0x00000009a3a57224 */ /* 0x000fe400078e029c */
[----:B----4-:R-:W-:-:S04]  /*4600*/  IMAD.U32 R157, R162, 0x10000, RZ ;  /* 0x00010000a29d7824 */ /* 0x010fc800078e00ff */
[----:B------:R-:W-:Y:S01]  /*4610*/  FMUL R158, R157, R22 ;  /* 0x000000169d9e7220 */ /* 0x000fe20000400000 */
[----:B------:R-:W-:-:S04]  /*4620*/  IMAD.WIDE.U32 R156, R163, R8, R14 ;  /* 0x00000008a39c7225 */ /* 0x000fc800078e000e */
[----:B------:R-:W-:Y:S01]  /*4630*/  FFMA R215, R215, R23, R158 ;  /* 0x00000017d7d77223 */ /* 0x000fe2000000009e */
[----:B------:R-:W-:Y:S01]  /*4640*/  IMAD.IADD R157, R157, 0x1, R165 ;  /* 0x000000019d9d7824 */ /* 0x000fe200078e02a5 */
[----:B------:R-:W-:-:S03]  /*4650*/  LEA R158, P2, R156, R10, 0x1 ;  /* 0x0000000a9c9e7211 */ /* 0x000fc600078408ff */
[----:B------:R-:W-:Y:S02]  /*4660*/  F2FP.BF16.F32.PACK_AB R215, RZ, R215 ;  /* 0x000000d7ffd7723e */ /* 0x000fe400000010ff */
[----:B------:R-:W-:-:S03]  /*4670*/  LEA.HI.X R159, R156, R11, R157, 0x1, P2 ;  /* 0x0000000b9c9f7211 */ /* 0x000fc600010f0c9d */
[----:B------:R1:W-:Y:S04]  /*4680*/  @P1 STG.E.U16 desc[UR36][R154.64+0xf2], R215 ;  /* 0x0000f2d79a001986 */ /* 0x0003e8000c101524 */
[----:B------:R-:W2:Y:S01]  /*4690*/  @P4 LDG.E.LTC128B.U16 R162, desc[UR36][R158.64] ;  /* 0x000000249ea24981 */ /* 0x000ea2000c1e1520 */
[----:B------:R-:W-:Y:S01]  /*46a0*/  IMAD.WIDE.U32 R156, R163, R8, R4 ;  /* 0x00000008a39c7225 */ /* 0x000fe200078e0004 */
[----:B------:R-:W-:Y:S01]  /*46b0*/  USHF.L.U32 UR4, UR6, 0x8, URZ ;  /* 0x0000000806047899 */ /* 0x000fe2000800063f */
[----:B------:R-:W-:Y:S01]  /*46c0*/  ISETP.GT.AND P2, PT, R0, 0x1, P0 ;  /* 0x000000010000780c */ /* 0x000fe20000744270 */
[----:B------:R-:W-:Y:S01]  /*46d0*/  USHF.L.U64.HI UR5, UR6, 0x8, UR7 ;  /* 0x0000000806057899 */ /* 0x000fe20008010207 */
[----:B------:R-:W-:Y:S02]  /*46e0*/  IMAD.IADD R157, R165, 0x1, R157 ;  /* 0x00000001a59d7824 */ /* 0x000fe400078e029d */
[C---:B--2---:R-:W-:Y:S01]  /*46f0*/  IMAD.U32 R161, R162.reuse, 0x10000, RZ ;  /* 0x00010000a2a17824 */ /* 0x044fe200078e00ff */
[----:B------:R-:W-:-:S03]  /*4700*/  PRMT R164, R162, 0x7610, R164 ;  /* 0x00007610a2a47816 */ /* 0x000fc600000000a4 */
[----:B------:R-:W-:-:S04]  /*4710*/  FMUL R161, R161, R22 ;  /* 0x00000016a1a17220 */ /* 0x000fc80000400000 */
[----:B------:R-:W-:Y:S01]  /*4720*/  FFMA R88, R88, R23, R161 ;  /* 0x0000001758587223 */ /* 0x000fe200000000a1 */
[----:B---3--:R-:W-:Y:S01]  /*4730*/  IMAD.WIDE.U32 R160, R6, UR43, R156 ;  /* 0x0000002b06a07c25 */ /* 0x008fe2000f8e009c */
[----:B------:R-:W-:-:S03]  /*4740*/  IADD3 R156, P1, R20, UR4, RZ ;  /* 0x00000004149c7c10 */ /* 0x000fc6000ff3e0ff */
[----:B-1----:R-:W-:Y:S01]  /*4750*/  F2FP.BF16.F32.PACK_AB R155, RZ, R88 ;  /* 0x00000058ff9b723e */ /* 0x002fe200000010ff */
[----:B------:R-:W-:Y:S01]  /*4760*/  IMAD.IADD R88, R7, 0x1, R161 ;  /* 0x0000000107587824 */ /* 0x000fe200078e02a1 */
[C---:B------:R-:W-:Y:S02]  /*4770*/  LEA R154, P3, R160.reuse, R10, 0x1 ;  /* 0x0000000aa09a7211 */ /* 0x040fe400078608ff */
[----:B------:R-:W-:Y:S02]  /*4780*/  IADD3.X R157, R21, UR5, RZ, P1, !PT ;  /* 0x00000005159d7c10 */ /* 0x000fe40008ffe4ff */
[----:B------:R-:W-:Y:S02]  /*4790*/  PRMT R158, R155, 0x7610, R158 ;  /* 0x000076109b9e7816 */ /* 0x000fe4000000009e */
[----:B------:R-:W-:-:S03]  /*47a0*/  LEA.HI.X R155, R160, R11, R88, 0x1, P3 ;  /* 0x0000000ba09b7211 */ /* 0x000fc600018f0c58 */
[----:B------:R1:W-:Y:S04]  /*47b0*/  @P4 STG.E.U16 desc[UR36][R156.64], R158 ;  /* 0x0000009e9c004986 */ /* 0x0003e8000c101524 */
[----:B------:R-:W2:Y:S01]  /*47c0*/  @P2 LDG.E.LTC128B.U16 R164, desc[UR36][R154.64+0x2] ;  /* 0x000002249aa42981 */ /* 0x000ea2000c1e1520 */
[----:B------:R-:W-:Y:S01]  /*47d0*/  IMAD.WIDE.U32 R162, R163, R8, R152 ;  /* 0x00000008a3a27225 */ /* 0x000fe200078e0098 */
[----:B------:R-:W-:-:S03]  /*47e0*/  ISETP.GT.AND P1, PT, R3, 0x88, PT ;  /* 0x000000880300780c */ /* 0x000fc60003f24270 */
[----:B------:R-:W-:Y:S01]  /*47f0*/  IMAD.IADD R165, R165, 0x1, R163 ;  /* 0x00000001a5a57824 */ /* 0x000fe200078e02a3 */
[----:B------:R-:W-:Y:S01]  /*4800*/  ISETP.GT.AND P3, PT, R0, RZ, P1 ;  /* 0x000000ff0000720c */ /* 0x000fe20000f64270 */
[----:B--2---:R-:W-:-:S04]  /*4810*/  IMAD.U32 R159, R164, 0x10000, RZ ;  /* 0x00010000a49f7824 */ /* 0x004fc800078e00ff */
[----:B------:R-:W-:Y:S01]  /*4820*/  FMUL R88, R159, R22 ;  /* 0x000000169f587220 */ /* 0x000fe20000400000 */
[----:B------:R-:W-:-:S03]  /*4830*/  IADD3 R159, P4, R12, R162, RZ ;  /* 0x000000a20c9f7210 */ /* 0x000fc60007f9e0ff */
[----:B------:R-:W-:Y:S01]  /*4840*/  FFMA R88, R89, R23, R88 ;  /* 0x0000001759587223 */ /* 0x000fe20000000058 */
[----:B------:R-:W-:Y:S02]  /*4850*/  @P2 IMAD.MOV.U32 R89, RZ, RZ, R157 ;  /* 0x000000ffff592224 */ /* 0x000fe400078e009d */
[----:B------:R-:W-:Y:S01]  /*4860*/  IMAD.X R160, R165, 0x1, R15, P4 ;  /* 0x00000001a5a07824 */ /* 0x000fe200020e060f */
[C---:B-1----:R-:W-:Y:S02]  /*4870*/  LEA R158, P4, R159.reuse, R10, 0x1 ;  /* 0x0000000a9f9e7211 */ /* 0x042fe400078808ff */
[----:B------:R-:W-:Y:S02]  /*4880*/  F2FP.BF16.F32.PACK_AB R88, RZ, R88 ;  /* 0x00000058ff58723e */ /* 0x000fe400000010ff */
[----:B------:R-:W-:Y:S02]  /*4890*/  LEA.HI.X R159, R159, R11, R160, 0x1, P4 ;  /* 0x0000000b9f9f7211 */ /* 0x000fe400020f0ca0 */
[----:B------:R-:W-:Y:S01]  /*48a0*/  PRMT R163, R88, 0x7610, R163 ;  /* 0x0000761058a37816 */ /* 0x000fe200000000a3 */
[----:B------:R-:W-:-:S05]  /*48b0*/  @P2 IMAD.MOV.U32 R88, RZ, RZ, R156 ;  /* 0x000000ffff582224 */ /* 0x000fca00078e009c */
[----:B------:R1:W-:Y:S04]  /*48c0*/  @P2 STG.E.U16 desc[UR36][R88.64+0x2], R163 ;  /* 0x000002a358002986 */ /* 0x0003e8000c101524 */
[----:B------:R-:W2:Y:S01]  /*48d0*/  @P3 LDG.E.LTC128B.U16 R164, desc[UR36][R158.64] ;  /* 0x000000249ea43981 */ /* 0x000ea2000c1e1520 */
[----:B------:R-:W-:Y:S02]  /*48e0*/  IADD3 R162, P2, R4, R162, RZ ;  /* 0x000000a204a27210 */ /* 0x000fe40007f5e0ff */
[----:B------:R-:W-:-:S03]  /*48f0*/  IADD3 R160, P4, R224, UR4, RZ ;  /* 0x00000004e0a07c10 */ /* 0x000fc6000ff9e0ff */
[----:B-1----:R-:W-:Y:S01]  /*4900*/  IMAD.X R163, R5, 0x1, R165, P2 ;  /* 0x0000000105a37824 */ /* 0x002fe200010e06a5 */
[----:B------:R-:W-:Y:S01]  /*4910*/  ISETP.GT.AND P2, PT, R0, 0x1, P1 ;  /* 0x000000010000780c */ /* 0x000fe20000f44270 */
[----:B------:R-:W-:-:S04]  /*4920*/  IMAD.WIDE.U32 R162, R6, UR43, R162 ;  /* 0x0000002b06a27c25 */ /* 0x000fc8000f8e00a2 */
[----:B------:R-:W-:Y:S01]  /*4930*/  IMAD.IADD R89, R7, 0x1, R163 ;  /* 0x0000000107597824 */ /* 0x000fe200078e02a3 */
[----:B------:R-:W-:-:S04]  /*4940*/  LEA R88, P5, R162, R10, 0x1 ;  /* 0x0000000aa2587211 */ /* 0x000fc800078a08ff */
[----:B------:R-:W-:Y:S01]  /*4950*/  LEA.HI.X R89, R162, R11, R89, 0x1, P5 ;  /* 0x0000000ba2597211 */ /* 0x000fe200028f0c59 */
[----:B--2---:R-:W-:-:S04]  /*4960*/  IMAD.U32 R161, R164, 0x10000, RZ ;  /* 0x00010000a4a17824 */ /* 0x004fc800078e00ff */
[----:B------:R-:W-:-:S04]  /*4970*/  FMUL R161, R161, R22 ;  /* 0x00000016a1a17220 */ /* 0x000fc80000400000 */
[----:B------:R-:W-:-:S05]  /*4980*/  FFMA R161, R90, R23, R161 ;  /* 0x000000175aa17223 */ /* 0x000fca00000000a1 */
[----:B------:R-:W-:Y:S02]  /*4990*/  F2FP.BF16.F32.PACK_AB R90, RZ, R161 ;  /* 0x000000a1ff5a723e */ /* 0x000fe400000010ff */
[----:B------:R-:W-:Y:S02]  /*49a0*/  IADD3.X R161, R225, UR5, RZ, P4, !PT ;  /* 0x00000005e1a17c10 */ /* 0x000fe4000a7fe4ff */
[----:B------:R-:W-:-:S05]  /*49b0*/  PRMT R163, R90, 0x7610, R163 ;  /* 0x000076105aa37816 */ /* 0x000fca00000000a3 */
[----:B------:R-:W-:Y:S04]  /*49c0*/  @P3 STG.E.U16 desc[UR36][R160.64], R163 ;  /* 0x000000a3a0003986 */ /* 0x000fe8000c101524 */
[----:B------:R-:W2:Y:S01]  /*49d0*/  @P2 LDG.E.LTC128B.U16 R164, desc[UR36][R88.64+0x2] ;  /* 0x0000022458a42981 */ /* 0x000ea2000c1e1520 */
[----:B------:R-:W-:Y:S01]  /*49e0*/  ISETP.GT.AND P4, PT, R0, 0x8, P0 ;  /* 0x000000080000780c */ /* 0x000fe20000784270 */
[----:B--2---:R-:W-:-:S04]  /*49f0*/  IMAD.U32 R159, R164, 0x10000, RZ ;  /* 0x00010000a49f7824 */ /* 0x004fc800078e00ff */
[----:B------:R-:W-:-:S04]  /*4a00*/  FMUL R90, R159, R22 ;  /* 0x000000169f5a7220 */ /* 0x000fc80000400000 */
[----:B------:R-:W-:Y:S01]  /*4a10*/  FFMA R91, R91, R23, R90 ;  /* 0x000000175b5b7223 */ /* 0x000fe2000000005a */
[----:B------:R-:W-:-:S04]  /*4a20*/  IADD3 R90, P3, R224, UR4, RZ ;  /* 0x00000004e05a7c10 */ /* 0x000fc8000ff7e0ff */
[----:B------:R-:W-:Y:S02]  /*4a30*/  F2FP.BF16.F32.PACK_AB R158, RZ, R91 ;  /* 0x0000005bff9e723e */ /* 0x000fe400000010ff */
[----:B------:R-:W-:-:S05]  /*4a40*/  IADD3.X R91, R225, UR5, RZ, P3, !PT ;  /* 0x00000005e15b7c10 */ /* 0x000fca0009ffe4ff */
[----:B------:R1:W-:Y:S04]  /*4a50*/  @P2 STG.E.U16 desc[UR36][R90.64+0x2], R158 ;  /* 0x0000029e5a002986 */ /* 0x0003e8000c101524 */
[----:B------:R-:W2:Y:S01]  /*4a60*/  @P4 LDG.E.LTC128B.U16 R164, desc[UR36][R154.64+0x10] ;  /* 0x000010249aa44981 */ /* 0x000ea2000c1e1520 */
[----:B------:R-:W-:Y:S01]  /*4a70*/  ISETP.GT.AND P2, PT, R0, 0x9, P0 ;  /* 0x000000090000780c */ /* 0x000fe20000744270 */
[----:B-1----:R-:W-:Y:S02]  /*4a80*/  @P4 IMAD.MOV.U32 R90, RZ, RZ, R156 ;  /* 0x000000ffff5a4224 */ /* 0x002fe400078e009c */
[----:B------:R-:W-:Y:S02]  /*4a90*/  @P4 IMAD.MOV.U32 R91, RZ, RZ, R157 ;  /* 0x000000ffff5b4224 */ /* 0x000fe400078e009d */
[----:B--2---:R-:W-:-:S04]  /*4aa0*/  IMAD.U32 R159, R164, 0x10000, RZ ;  /* 0x00010000a49f7824 */ /* 0x004fc800078e00ff */
[----:B------:R-:W-:-:S04]  /*4ab0*/  FMUL R159, R159, R22 ;  /* 0x000000169f9f7220 */ /* 0x000fc80000400000 */
[----:B------:R-:W-:-:S05]  /*4ac0*/  FFMA R159, R92, R23, R159 ;  /* 0x000000175c9f7223 */ /* 0x000fca000000009f */
[----:B------:R-:W-:-:S04]  /*4ad0*/  F2FP.BF16.F32.PACK_AB R159, RZ, R159 ;  /* 0x0000009fff9f723e */ /* 0x000fc800000010ff */
[----:B------:R-:W-:-:S05]  /*4ae0*/  PRMT R160, R159, 0x7610, R160 ;  /* 0x000076109fa07816 */ /* 0x000fca00000000a0 */
        /* <DEDUP_REMOVED lines=12> */
[----:B------:R-:W-:Y:S02]  /*4bb0*/  ISETP.GT.AND P4, PT, R0, 0x9, P1 ;  /* 0x000000090000780c */ /* 0x000fe40000f84270 */
[----:B------:R-:W-:Y:S01]  /*4bc0*/  IADD3 R92, P2, R224, UR4, RZ ;  /* 0x00000004e05c7c10 */ /* 0x000fe2000ff5e0ff */
[----:B--2---:R-:W-:-:S04]  /*4bd0*/  IMAD.U32 R93, R164, 0x10000, RZ ;  /* 0x00010000a45d7824 */ /* 0x004fc800078e00ff */
[----:B------:R-:W-:-:S04]  /*4be0*/  FMUL R93, R93, R22 ;  /* 0x000000165d5d7220 */ /* 0x000fc80000400000 */
[----:B------:R-:W-:-:S05]  /*4bf0*/  FFMA R93, R94, R23, R93 ;  /* 0x000000175e5d7223 */ /* 0x000fca000000005d */
[----:B-1----:R-:W-:Y:S02]  /*4c00*/  F2FP.BF16.F32.PACK_AB R91, RZ, R93 ;  /* 0x0000005dff5b723e */ /* 0x002fe400000010ff */
        /* <DEDUP_REMOVED lines=538> */
[----:B------:R-:W-:Y:S02]  /*6db0*/  ISETP.GT.AND P1, PT, R0, 0x79, P1 ;  /* 0x000000790000780c */ /* 0x000fe40000f24270 */
[----:B-1----:R-:W-:Y:S01]  /*6dc0*/  IADD3 R90, P0, R224, UR4, RZ ;  /* 0x00000004e05a7c10 */ /* 0x002fe2000ff1e0ff */
[----:B---3--:R-:W-:-:S04]  /*6dd0*/  IMAD.U32 R91, R164, 0x10000, RZ ;  /* 0x00010000a45b7824 */ /* 0x008fc800078e00ff */
[----:B------:R-:W-:-:S04]  /*6de0*/  FMUL R91, R91, R22 ;  /* 0x000000165b5b7220 */ /* 0x000fc80000400000 */
[----:B------:R-:W-:-:S05]  /*6df0*/  FFMA R91, R150, R23, R91 ;  /* 0x00000017965b7223 */ /* 0x000fca000000005b */
[----:B------:R-:W-:Y:S02]  /*6e00*/  F2FP.BF16.F32.PACK_AB R92, RZ, R91 ;  /* 0x0000005bff5c723e */ /* 0x000fe400000010ff */
[----:B------:R-:W-:Y:S02]  /*6e10*/  IADD3.X R91, R225, UR5, RZ, P0, !PT ;  /* 0x00000005e15b7c10 */ /* 0x000fe400087fe4ff */
[----:B------:R-:W-:-:S05]  /*6e20*/  PRMT R95, R92, 0x7610, R95 ;  /* 0x000076105c5f7816 */ /* 0x000fca000000005f */
[----:B------:R1:W-:Y:S04]  /*6e30*/  @P2 STG.E.U16 desc[UR36][R90.64+0xf0], R95 ;  /* 0x0000f05f5a002986 */ /* 0x0003e8000c101524 */
[----:B------:R3:W4:Y:S01]  /*6e40*/  @P1 LDG.E.LTC128B.U16 R164, desc[UR36][R88.64+0xf2] ;  /* 0x0000f22458a41981 */ /* 0x000722000c1e1520 */
[----:B------:R-:W-:-:S05]  /*6e50*/  IADD3 R223, P0, R223, 0x100, RZ ;  /* 0x00000100dfdf7810 */ /* 0x000fca0007f1e0ff */
[----:B--2---:R-:W-:Y:S01]  /*6e60*/  IMAD.X R93, RZ, RZ, UR9, P0 ;  /* 0x00000009ff5d7e24 */ /* 0x004fe200080e06ff */
[----:B------:R-:W-:-:S03]  /*6e70*/  ISETP.GT.AND P0, PT, R3, 0x100, PT ;  /* 0x000001000300780c */ /* 0x000fc60003f04270 */
[----:B------:R-:W-:Y:S01]  /*6e80*/  IMAD R92, R93, R8, RZ ;  /* 0x000000085d5c7224 */ /* 0x000fe200078e02ff */
[----:B------:R-:W-:Y:S02]  /*6e90*/  ISETP.GT.AND P2, PT, R0, RZ, P0 ;  /* 0x000000ff0000720c */ /* 0x000fe40000744270 */
[----:B---3--:R-:W-:Y:S01]  /*6ea0*/  IADD3 R88, P3, R224, UR4, RZ ;  /* 0x00000004e0587c10 */ /* 0x008fe2000ff7e0ff */
[----:B------:R-:W-:-:S03]  /*6eb0*/  IMAD R97, R223, R9, R92 ;  /* 0x00000009df617224 */ /* 0x000fc600078e025c */
[----:B------:R-:W-:Y:S01]  /*6ec0*/  IADD3.X R89, R225, UR5, RZ, P3, !PT ;  /* 0x00000005e1597c10 */ /* 0x000fe20009ffe4ff */
[----:B----4-:R-:W-:-:S04]  /*6ed0*/  IMAD.U32 R93, R164, 0x10000, RZ ;  /* 0x00010000a45d7824 */ /* 0x010fc800078e00ff */
[----:B------:R-:W-:Y:S01]  /*6ee0*/  FMUL R94, R93, R22 ;  /* 0x000000165d5e7220 */ /* 0x000fe20000400000 */
[----:B------:R-:W-:-:S04]  /*6ef0*/  IMAD.WIDE.U32 R92, R223, R8, R14 ;  /* 0x00000008df5c7225 */ /* 0x000fc800078e000e */
[----:B------:R-:W-:Y:S01]  /*6f00*/  FFMA R94, R151, R23, R94 ;  /* 0x00000017975e7223 */ /* 0x000fe2000000005e */
[----:B------:R-:W-:Y:S01]  /*6f10*/  IMAD.IADD R9, R93, 0x1, R97 ;  /* 0x000000015d097824 */ /* 0x000fe200078e0261 */
[----:B-1----:R-:W-:-:S03]  /*6f20*/  LEA R90, P4, R92, R10, 0x1 ;  /* 0x0000000a5c5a7211 */ /* 0x002fc600078808ff */
[----:B------:R-:W-:Y:S02]  /*6f30*/  F2FP.BF16.F32.PACK_AB R94, RZ, R94 ;  /* 0x0000005eff5e723e */ /* 0x000fe400000010ff */
[----:B------:R-:W-:Y:S02]  /*6f40*/  LEA.HI.X R91, R92, R11, R9, 0x1, P4 ;  /* 0x0000000b5c5b7211 */ /* 0x000fe400020f0c09 */
[----:B------:R-:W-:-:S05]  /*6f50*/  PRMT R93, R94, 0x7610, R93 ;  /* 0x000076105e5d7816 */ /* 0x000fca000000005d */
[----:B------:R1:W-:Y:S04]  /*6f60*/  @P1 STG.E.U16 desc[UR36][R88.64+0xf2], R93 ;  /* 0x0000f25d58001986 */ /* 0x0003e8000c101524 */
[----:B------:R-:W2:Y:S01]  /*6f70*/  @P2 LDG.E.LTC128B.U16 R164, desc[UR36][R90.64] ;  /* 0x000000245aa42981 */ /* 0x000ea2000c1e1520 */
[----:B------:R-:W-:Y:S01]  /*6f80*/  IMAD.U32 R96, RZ, RZ, UR6 ;  /* 0x00000006ff607e24 */ /* 0x000fe2000f8e00ff */
[----:B------:R-:W-:Y:S01]  /*6f90*/  ISETP.GT.AND P3, PT, R0, 0x1, P0 ;  /* 0x000000010000780c */ /* 0x000fe20000764270 */
[----:B------:R-:W-:Y:S01]  /*6fa0*/  IMAD.U32 R94, RZ, RZ, UR6 ;  /* 0x00000006ff5e7e24 */ /* 0x000fe2000f8e00ff */
[----:B------:R-:W-:Y:S01]  /*6fb0*/  BSSY B1, `(.L_x_46) ;  /* 0x0000013000017945 */ /* 0x000fe20003800000 */
[----:B------:R-:W-:Y:S02]  /*6fc0*/  IMAD.U32 R99, RZ, RZ, UR7 ;  /* 0x00000007ff637e24 */ /* 0x000fe4000f8e00ff */
[----:B-1----:R-:W-:-:S03]  /*6fd0*/  IMAD.WIDE.U32 R92, R223, R8, R4 ;  /* 0x00000008df5c7225 */ /* 0x002fc600078e0004 */
[----:B------:R-:W-:Y:S01]  /*6fe0*/  SHF.L.U64.HI R89, R94, 0x9, R99 ;  /* 0x000000095e597819 */ /* 0x000fe20000010263 */
[----:B------:R-:W-:Y:S02]  /*6ff0*/  IMAD.IADD R93, R97, 0x1, R93 ;  /* 0x00000001615d7824 */ /* 0x000fe400078e025d */
[----:B------:R-:W-:-:S04]  /*7000*/  IMAD.WIDE.U32 R92, R6, UR43, R92 ;  /* 0x0000002b065c7c25 */ /* 0x000fc8000f8e005c */
[----:B--2---:R-:W-:-:S04]  /*7010*/  IMAD.U32 R9, R164, 0x10000, RZ ;  /* 0x00010000a4097824 */ /* 0x004fc800078e00ff */
[----:B------:R-:W-:Y:S01]  /*7020*/  FMUL R95, R9, R22 ;  /* 0x00000016095f7220 */ /* 0x000fe20000400000 */
[----:B------:R-:W-:-:S03]  /*7030*/  IMAD.SHL.U32 R9, R96, 0x200, RZ ;  /* 0x0000020060097824 */ /* 0x000fc600078e00ff */
[----:B------:R-:W-:Y:S01]  /*7040*/  FFMA R95, R24, R23, R95 ;  /* 0x00000017185f7223 */ /* 0x000fe2000000005f */
[----:B------:R-:W-:Y:S01]  /*7050*/  IMAD.IADD R24, R7, 0x1, R93 ;  /* 0x0000000107187824 */ /* 0x000fe200078e025d */
[----:B------:R-:W-:Y:S02]  /*7060*/  IADD3 R90, P1, R9, R20, RZ ;  /* 0x00000014095a7210 */ /* 0x000fe40007f3e0ff */
[C---:B------:R-:W-:Y:S02]  /*7070*/  LEA R20, P4, R92.reuse, R10, 0x1 ;  /* 0x0000000a5c147211 */ /* 0x040fe400078808ff */
[----:B------:R-:W-:Y:S01]  /*7080*/  F2FP.BF16.F32.PACK_AB R95, RZ, R95 ;  /* 0x0000005fff5f723e */ /* 0x000fe200000010ff */
[----:B------:R-:W-:Y:S01]  /*7090*/  IMAD.X R91, R89, 0x1, R21, P1 ;  /* 0x00000001595b7824 */ /* 0x000fe200008e0615 */
[----:B------:R-:W-:-:S04]  /*70a0*/  LEA.HI.X R21, R92, R11, R24, 0x1, P4 ;  /* 0x0000000b5c157211 */ /* 0x000fc800020f0c18 */
[----:B------:R1:W-:Y:S01]  /*70b0*/  @P2 STG.E.U16 desc[UR36][R90.64], R95 ;  /* 0x0000005f5a002986 */ /* 0x0003e2000c101524 */
[----:B------:R-:W-:Y:S05]  /*70c0*/  @!P3 BRA `(.L_x_47) ;  /* 0x000000000004b947 */ /* 0x000fea0003800000 */
[----:B------:R2:W5:Y:S02]  /*70d0*/  LDG.E.LTC128B.U16 R164, desc[UR36][R20.64+0x2] ;  /* 0x0000022414a47981 */ /* 0x000564000c1e1520 */
.L_x_47:
[----:B------:R-:W-:Y:S05]  /*70e0*/  BSYNC B1 ;  /* 0x0000000000017941 */ /* 0x000fea0003800000 */
.L_x_46:
[----:B-----5:R-:W-:Y:S01]  /*70f0*/  IMAD.U32 R13, R164, 0x10000, RZ ;  /* 0x00010000a40d7824 */ /* 0x020fe200078e00ff */
[----:B------:R-:W-:Y:S01]  /*7100*/  ISETP.GT.AND P1, PT, R3, 0x108, PT ;  /* 0x000001080300780c */ /* 0x000fe20003f24270 */
[----:B------:R-:W-:Y:S01]  /*7110*/  IMAD.WIDE.U32 R152, R223, R8, R152 ;  /* 0x00000008df987225 */ /* 0x000fe200078e0098 */
[----:B------:R-:W-:Y:S03]  /*7120*/  BSSY B1, `(.L_x_48) ;  /* 0x0000011000017945 */ /* 0x000fe60003800000 */
[----:B------:R-:W-:Y:S01]  /*7130*/  FMUL R14, R13, R22 ;  /* 0x000000160d0e7220 */ /* 0x000fe20000400000 */
[----:B------:R-:W-:Y:S01]  /*7140*/  ISETP.GT.AND P2, PT, R0, RZ, P1 ;  /* 0x000000ff0000720c */ /* 0x000fe20000f44270 */
[----:B------:R-:W-:Y:S01]  /*7150*/  IMAD.IADD R97, R97, 0x1, R153 ;  /* 0x0000000161617824 */ /* 0x000fe200078e0299 */
[-C--:B------:R-:W-:Y:S01]  /*7160*/  IADD3 R13, P4, R12, R152.reuse, RZ ;  /* 0x000000980c0d7210 */ /* 0x080fe20007f9e0ff */
[----:B------:R-:W-:Y:S01]  /*7170*/  FFMA R25, R25, R23, R14 ;  /* 0x0000001719197223 */ /* 0x000fe2000000000e */
[----:B------:R-:W-:-:S03]  /*7180*/  IADD3 R14, P5, R4, R152, RZ ;  /* 0x00000098040e7210 */ /* 0x000fc60007fbe0ff */
[----:B------:R-:W-:Y:S01]  /*7190*/  IMAD.X R4, R97, 0x1, R15, P4 ;  /* 0x0000000161047824 */ /* 0x000fe200020e060f */
[----:B------:R-:W-:Y:S01]  /*71a0*/  LEA R12, P4, R13, R10, 0x1 ;  /* 0x0000000a0d0c7211 */ /* 0x000fe200078808ff */
[----:B------:R-:W-:Y:S01]  /*71b0*/  IMAD.X R15, R5, 0x1, R97, P5 ;  /* 0x00000001050f7824 */ /* 0x000fe200028e0661 */
[----:B------:R-:W-:Y:S01]  /*71c0*/  F2FP.BF16.F32.PACK_AB R25, RZ, R25 ;  /* 0x00000019ff19723e */ /* 0x000fe200000010ff */
[----:B------:R-:W-:Y:S01]  /*71d0*/  @P3 IMAD.MOV.U32 R5, RZ, RZ, R91 ;  /* 0x000000ffff053224 */ /* 0x000fe200078e005b */
[----:B------:R-:W-:Y:S01]  /*71e0*/  LEA.HI.X R13, R13, R11, R4, 0x1, P4 ;  /* 0x0000000b0d0d7211 */ /* 0x000fe200020f0c04 */
[----:B------:R-:W-:-:S05]  /*71f0*/  @P3 IMAD.MOV.U32 R4, RZ, RZ, R90 ;  /* 0x000000ffff043224 */ /* 0x000fca00078e005a */
[----:B------:R3:W-:Y:S01]  /*7200*/  @P3 STG.E.U16 desc[UR36][R4.64+0x2], R25 ;  /* 0x0000021904003986 */ /* 0x0007e2000c101524 */
[----:B------:R-:W-:Y:S05]  /*7210*/  @!P2 BRA `(.L_x_49) ;  /* 0x000000000004a947 */ /* 0x000fea0003800000 */
[----:B------:R4:W5:Y:S02]  /*7220*/  LDG.E.LTC128B.U16 R164, desc[UR36][R12.64] ;  /* 0x000000240ca47981 */ /* 0x000964000c1e1520 */
.L_x_49:
[----:B------:R-:W-:Y:S05]  /*7230*/  BSYNC B1 ;  /* 0x0000000000017941 */ /* 0x000fea0003800000 */
.L_x_48:
[----:B-----5:R-:W-:Y:S01]  /*7240*/  IMAD.U32 R3, R164, 0x10000, RZ ;  /* 0x00010000a4037824 */ /* 0x020fe200078e00ff */
[----:B---3--:R-:W-:Y:S01]  /*7250*/  IADD3 R4, P3, R9, R224, RZ ;  /* 0x000000e009047210 */ /* 0x008fe20007f7e0ff */
[----:B----4-:R-:W-:Y:S01]  /*7260*/  IMAD.WIDE.U32 R12, R6, UR43, R14 ;  /* 0x0000002b060c7c25 */ /* 0x010fe2000f8e000e */
[----:B------:R-:W-:Y:S03]  /*7270*/  BSSY B1, `(.L_x_50) ;  /* 0x000000c000017945 */ /* 0x000fe60003800000 */
[----:B------:R-:W-:Y:S01]  /*7280*/  FMUL R3, R3, R22 ;  /* 0x0000001603037220 */ /* 0x000fe20000400000 */
[----:B------:R-:W-:Y:S01]  /*7290*/  IMAD.X R5, R89, 0x1, R225, P3 ;  /* 0x0000000159057824 */ /* 0x000fe200018e06e1 */
[----:B------:R-:W-:Y:S02]  /*72a0*/  LEA R10, P4, R12, R10, 0x1 ;  /* 0x0000000a0c0a7211 */ /* 0x000fe400078808ff */
[----:B------:R-:W-:Y:S01]  /*72b0*/  FFMA R3, R26, R23, R3 ;  /* 0x000000171a037223 */ /* 0x000fe20000000003 */
[----:B------:R-:W-:-:S04]  /*72c0*/  IMAD.IADD R7, R7, 0x1, R13 ;  /* 0x0000000107077824 */ /* 0x000fc800078e020d */
[----:B------:R-:W-:Y:S02]  /*72d0*/  F2FP.BF16.F32.PACK_AB R3, RZ, R3 ;  /* 0x00000003ff03723e */ /* 0x000fe400000010ff */
[----:B------:R-:W-:Y:S02]  /*72e0*/  LEA.HI.X R11, R12, R11, R7, 0x1, P4 ;  /* 0x0000000b0c0b7211 */ /* 0x000fe400020f0c07 */
[----:B------:R-:W-:Y:S01]  /*72f0*/  ISETP.GT.AND P4, PT, R0, 0x1, P1 ;  /* 0x000000010000780c */ /* 0x000fe20000f84270 */
[----:B------:R3:W-:-:S12]  /*7300*/  @P2 STG.E.U16 desc[UR36][R4.64], R3 ;  /* 0x0000000304002986 */ /* 0x0007d8000c101524 */
[----:B---3--:R-:W-:Y:S05]  /*7310*/  @!P4 BRA `(.L_x_51) ;  /* 0x000000000004c947 */ /* 0x008fea0003800000 */
[----:B------:R3:W5:Y:S02]  /*7320*/  LDG.E.LTC128B.U16 R164, desc[UR36][R10.64+0x2] ;  /* 0x000002240aa47981 */ /* 0x000764000c1e1520 */
.L_x_51:
[----:B------:R-:W-:Y:S05]  /*7330*/  BSYNC B1 ;  /* 0x0000000000017941 */ /* 0x000fea0003800000 */
.L_x_50:
[----:B-----5:R-:W-:Y:S01]  /*7340*/  IMAD.U32 R3, R164, 0x10000, RZ ;  /* 0x00010000a4037824 */ /* 0x020fe200078e00ff */
[----:B------:R-:W-:Y:S01]  /*7350*/  ISETP.GT.AND P3, PT, R0, 0x8, P0 ;  /* 0x000000080000780c */ /* 0x000fe20000764270 */
[----:B------:R-:W-:Y:S02]  /*7360*/  BSSY B1, `(.L_x_52) ;  /* 0x0000009000017945 */ /* 0x000fe40003800000 */
[----:B------:R-:W-:-:S04]  /*7370*/  FMUL R4, R3, R22 ;  /* 0x0000001603047220 */ /* 0x000fc80000400000 */
[----:B------:R-:W-:Y:S01]  /*7380*/  FFMA R27, R27, R23, R4 ;  /* 0x000000171b1b7223 */ /* 0x000fe20000000004 */
[----:B------:R-:W-:-:S04]  /*7390*/  IADD3 R4, P2, R9, R224, RZ ;  /* 0x000000e009047210 */ /* 0x000fc80007f5e0ff */
[----:B------:R-:W-:Y:S01]  /*73a0*/  F2FP.BF16.F32.PACK_AB R27, RZ, R27 ;  /* 0x0000001bff1b723e */ /* 0x000fe200000010ff */
[----:B------:R-:W-:-:S05]  /*73b0*/  IMAD.X R5, R89, 0x1, R225, P2 ;  /* 0x0000000159057824 */ /* 0x000fca00010e06e1 */
[----:B------:R4:W-:Y:S01]  /*73c0*/  @P4 STG.E.U16 desc[UR36][R4.64+0x2], R27 ;  /* 0x0000021b04004986 */ /* 0x0009e2000c101524 */
[----:B------:R-:W-:Y:S05]  /*73d0*/  @!P3 BRA `(.L_x_53) ;  /* 0x000000000004b947 */ /* 0x000fea0003800000 */
[----:B------:R0:W5:Y:S02]  /*73e0*/  LDG.E.LTC128B.U16 R164, desc[UR36][R20.64+0x10] ;  /* 0x0000102414a47981 */ /* 0x000164000c1e1520 */
.L_x_53:
[----:B------:R-:W-:Y:S05]  /*73f0*/  BSYNC B1 ;  /* 0x0000000000017941 */ /* 0x000fea0003800000 */
.L_x_52:
[----:B-----5:R-:W-:Y:S01]  /*7400*/  IMAD.U32 R3, R164, 0x10000, RZ ;  /* 0x00010000a4037824 */ /* 0x020fe200078e00ff */
[----:B------:R-:W-:Y:S01]  /*7410*/  ISETP.GT.AND P2, PT, R0, 0x9, P0 ;  /* 0x000000090000780c */ /* 0x000fe20000744270 */
[----:B----4-:R-:W-:Y:S01]  /*7420*/  @P3 IMAD.MOV.U32 R4, RZ, RZ, R90 ;  /* 0x000000ffff043224 */ /* 0x010fe200078e005a */
[----:B------:R-:W-:Y:S01]  /*7430*/  BSSY B1, `(.L_x_54) ;  /* 0x0000008000017945 */ /* 0x000fe20003800000 */
[----:B------:R-:W-:Y:S01]  /*7440*/  FMUL R3, R3, R22 ;  /* 0x0000001603037220 */ /* 0x000fe20000400000 */
[----:B------:R-:W-:-:S03]  /*7450*/  @P3 IMAD.MOV.U32 R5, RZ, RZ, R91 ;  /* 0x000000ffff053224 */ /* 0x000fc600078e005b */
[----:B------:R-:W-:-:S05]  /*7460*/  FFMA R3, R28, R23, R3 ;  /* 0x000000171c037223 */ /* 0x000fca0000000003 */
[----:B------:R-:W-:-:S05]  /*7470*/  F2FP.BF16.F32.PACK_AB R3, RZ, R3 ;  /* 0x00000003ff03723e */ /* 0x000fca00000010ff */
[----:B------:R4:W-:Y:S01]  /*7480*/  @P3 STG.E.U16 desc[UR36][R4.64+0x10], R3 ;  /* 0x0000100304003986 */ /* 0x0009e2000c101524 */
[----:B------:R-:W-:Y:S05]  /*7490*/  @!P2 BRA `(.L_x_55) ;  /* 0x000000000004a947 */ /* 0x000fea0003800000 */
[----:B------:R0:W5:Y:S02]  /*74a0*/  LDG.E.LTC128B.U16 R164, desc[UR36][R20.64+0x12] ;  /* 0x0000122414a47981 */ /* 0x000164000c1e1520 */
.L_x_55:
[----:B------:R-:W-:Y:S05]  /*74b0*/  BSYNC B1 ;  /* 0x0000000000017941 */ /* 0x000fea0003800000 */
.L_x_54:
[----:B----45:R-:W-:Y:S01]  /*74c0*/  IMAD.U32 R3, R164, 0x10000, RZ ;  /* 0x00010000a4037824 */ /* 0x030fe200078e00ff */
[----:B------:R-:W-:Y:S01]  /*74d0*/  ISETP.GT.AND P3, PT, R0, 0x8, P1 ;  /* 0x000000080000780c */ /* 0x000fe20000f64270 */
[----:B------:R-:W-:Y:S01]  /*74e0*/  @P2 IMAD.MOV.U32 R5, RZ, RZ, R91 ;  /* 0x000000ffff052224 */ /* 0x000fe200078e005b */
[----:B------:R-:W-:Y:S01]  /*74f0*/  BSSY B1, `(.L_x_56) ;  /* 0x0000009000017945 */ /* 0x000fe20003800000 */
[----:B------:R-:W-:-:S04]  /*7500*/  FMUL R4, R3, R22 ;  /* 0x0000001603047220 */ /* 0x000fc80000400000 */
[----:B------:R-:W-:-:S05]  /*7510*/  FFMA R4, R29, R23, R4 ;  /* 0x000000171d047223 */ /* 0x000fca0000000004 */
[----:B------:R-:W-:-:S04]  /*7520*/  F2FP.BF16.F32.PACK_AB R4, RZ, R4 ;  /* 0x00000004ff04723e */ /* 0x000fc800000010ff */
[----:B------:R-:W-:Y:S01]  /*7530*/  PRMT R3, R4, 0x7610, R3 ;  /* 0x0000761004037816 */ /* 0x000fe20000000003 */
[----:B------:R-:W-:-:S05]  /*7540*/  @P2 IMAD.MOV.U32 R4, RZ, RZ, R90 ;  /* 0x000000ffff042224 */ /* 0x000fca00078e005a */
[----:B------:R4:W-:Y:S01]  /*7550*/  @P2 STG.E.U16 desc[UR36][R4.64+0x12], R3 ;  /* 0x0000120304002986 */ /* 0x0009e2000c101524 */
[----:B------:R-:W-:Y:S05]  /*7560*/  @!P3 BRA `(.L_x_57) ;  /* 0x000000000004b947 */ /* 0x000fea0003800000 */
[----:B------:R0:W5:Y:S02]  /*7570*/  LDG.E.LTC128B.U16 R164, desc[UR36][R10.64+0x10] ;  /* 0x000010240aa47981 */ /* 0x000164000c1e1520 */
.L_x_57:
[----:B------:R-:W-:Y:S05]  /*7580*/  BSYNC B1 ;  /* 0x0000000000017941 */ /* 0x000fea0003800000 */
.L_x_56:
[----:B----45:R-:W-:Y:S01]  /*7590*/  IMAD.U32 R3, R164, 0x10000, RZ ;  /* 0x00010000a4037824 */ /* 0x030fe200078e00ff */
[----:B------:R-:W-:Y:S01]  /*75a0*/  IADD3 R4, P2, R224, R9, RZ ;  /* 0x00000009e0047210 */ /* 0x000fe20007f5e0ff */
[----:B------:R-:W-:Y:S01]  /*75b0*/  BSSY B1, `(.L_x_58) ;  /* 0x0000009000017945 */ /* 0x000fe20003800000 */
[----:B------:R-:W-:Y:S01]  /*75c0*/  ISETP.GT.AND P4, PT, R0, 0x9, P1 ;  /* 0x000000090000780c */ /* 0x000fe20000f84270 */
[----:B------:R-:W-:Y:S02]  /*75d0*/  FMUL R3, R3, R22 ;  /* 0x0000001603037220 */ /* 0x000fe40000400000 */
[----:B------:R-:W-:Y:S02]  /*75e0*/  IMAD.X R5, R225, 0x1, R89, P2 ;  /* 0x00000001e1057824 */ /* 0x000fe400010e0659 */
[----:B------:R-:W-:-:S05]  /*75f0*/  FFMA R3, R30, R23, R3 ;  /* 0x000000171e037223 */ /* 0x000fca0000000003 */
[----:B------:R-:W-:-:S05]  /*7600*/  F2FP.BF16.F32.PACK_AB R3, RZ, R3 ;  /* 0x00000003ff03723e */ /* 0x000fca00000010ff */
[----:B------:R4:W-:Y:S01]  /*7610*/  @P3 STG.E.U16 desc[UR36][R4.64+0x10], R3 ;  /* 0x0000100304003986 */ /* 0x0009e2000c101524 */
[----:B------:R-:W-:Y:S05]  /*7620*/  @!P4 BRA `(.L_x_59) ;  /* 0x000000000004c947 */ /* 0x000fea0003800000 */
[----:B------:R0:W5:Y:S02]  /*7630*/  LDG.E.LTC128B.U16 R164, desc[UR36][R10.64+0x12] ;  /* 0x000012240aa47981 */ /* 0x000164000c1e1520 */
.L_x_59:
[----:B------:R-:W-:Y:S05]  /*7640*/  BSYNC B1 ;  /* 0x0000000000017941 */ /* 0x000fea0003800000 */
.L_x_58:
[----:B----45:R-:W-:Y:S01]  /*7650*/  IMAD.U32 R3, R164, 0x10000, RZ ;  /* 0x00010000a4037824 */ /* 0x030fe200078e00ff */
        /* <DEDUP_REMOVED lines=10> */
.L_x_61:
[----:B------:R-:W-:Y:S05]  /*7700*/  BSYNC B1 ;  /* 0x0000000000017941 */ /* 0x000fea0003800000 */
.L_x_60:
        /* <DEDUP_REMOVED lines=11> */
.L_x_63:
[----:B------:R-:W-:Y:S05]  /*77c0*/  BSYNC B1 ;  /* 0x0000000000017941 */ /* 0x000fea0003800000 */
.L_x_62:
        /* <DEDUP_REMOVED lines=12> */
.L_x_65:
[----:B------:R-:W-:Y:S05]  /*7890*/  BSYNC B1 ;  /* 0x0000000000017941 */ /* 0x000fea0003800000 */
.L_x_64:
        /* <DEDUP_REMOVED lines=11> */
.L_x_67:
[----:B------:R-:W-:Y:S05]  /*7950*/  BSYNC B1 ;  /* 0x0000000000017941 */ /* 0x000fea0003800000 */
.L_x_66:
        /* <DEDUP_REMOVED lines=11> */
.L_x_69:
[----:B------:R-:W-:Y:S05]  /*7a10*/  BSYNC B1 ;  /* 0x0000000000017941 */ /* 0x000fea0003800000 */
.L_x_68:
        /* <DEDUP_REMOVED lines=11> */
.L_x_71:
[----:B------:R-:W-:Y:S05]  /*7ad0*/  BSYNC B1 ;  /* 0x0000000000017941 */ /* 0x000fea0003800000 */
.L_x_70:
        /* <DEDUP_REMOVED lines=12> */
.L_x_73:
[----:B------:R-:W-:Y:S05]  /*7ba0*/  BSYNC B1 ;  /* 0x0000000000017941 */ /* 0x000fea0003800000 */
.L_x_72:
        /* <DEDUP_REMOVED lines=11> */
.L_x_75:
[----:B------:R-:W-:Y:S05]  /*7c60*/  BSYNC B1 ;  /* 0x0000000000017941 */ /* 0x000fea0003800000 */
.L_x_74:
        /* <DEDUP_REMOVED lines=11> */
.L_x_77:
[----:B------:R-:W-:Y:S05]  /*7d20*/  BSYNC B1 ;  /* 0x0000000000017941 */ /* 0x000fea0003800000 */
.L_x_76:
        /* <DEDUP_REMOVED lines=11> */
.L_x_79:
[----:B------:R-:W-:Y:S05]  /*7de0*/  BSYNC B1 ;  /* 0x0000000000017941 */ /* 0x000fea0003800000 */
.L_x_78:
        /* <DEDUP_REMOVED lines=12> */
.L_x_81:
[----:B------:R-:W-:Y:S05]  /*7eb0*/  BSYNC B1 ;  /* 0x0000000000017941 */ /* 0x000fea0003800000 */
.L_x_80:
        /* <DEDUP_REMOVED lines=11> */
.L_x_83:
[----:B------:R-:W-:Y:S05]  /*7f70*/  BSYNC B1 ;  /* 0x0000000000017941 */ /* 0x000fea0003800000 */
.L_x_82:
        /* <DEDUP_REMOVED lines=11> */
.L_x_85:
[----:B------:R-:W-:Y:S05]  /*8030*/  BSYNC B1 ;  /* 0x0000000000017941 */ /* 0x000fea0003800000 */
.L_x_84:
        /* <DEDUP_REMOVED lines=11> */
.L_x_87:
[----:B------:R-:W-:Y:S05]  /*80f0*/  BSYNC B1 ;  /* 0x0000000000017941 */ /* 0x000fea0003800000 */
.L_x_86:
        /* <DEDUP_REMOVED lines=12> */
.L_x_89:
[----:B------:R-:W-:Y:S05]  /*81c0*/  BSYNC B1 ;  /* 0x0000000000017941 */ /* 0x000fea0003800000 */
.L_x_88:
        /* <DEDUP_REMOVED lines=11> */
.L_x_91:
[----:B------:R-:W-:Y:S05]  /*8280*/  BSYNC B1 ;  /* 0x0000000000017941 */ /* 0x000fea0003800000 */
.L_x_90:
        /* <DEDUP_REMOVED lines=11> */
.L_x_93:
[----:B------:R-:W-:Y:S05]  /*8340*/  BSYNC B1 ;  /* 0x0000000000017941 */ /* 0x000fea0003800000 */
.L_x_92:
        /* <DEDUP_REMOVED lines=11> */
.L_x_95:
[----:B------:R-:W-:Y:S05]  /*8400*/  BSYNC B1 ;  /* 0x0000000000017941 */ /* 0x000fea0003800000 */
.L_x_94:
        /* <DEDUP_REMOVED lines=12> */
.L_x_97:
[----:B------:R-:W-:Y:S05]  /*84d0*/  BSYNC B1 ;  /* 0x0000000000017941 */ /* 0x000fea0003800000 */
.L_x_96:
        /* <DEDUP_REMOVED lines=11> */
.L_x_99:
[----:B------:R-:W-:Y:S05]  /*8590*/  BSYNC B1 ;  /* 0x0000000000017941 */ /* 0x000fea0003800000 */
.L_x_98:
        /* <DEDUP_REMOVED lines=11> */
.L_x_101:
[----:B------:R-:W-:Y:S05]  /*8650*/  BSYNC B1 ;  /* 0x0000000000017941 */ /* 0x000fea0003800000 */
.L_x_100:
        /* <DEDUP_REMOVED lines=11> */
.L_x_103:
[----:B------:R-:W-:Y:S05]  /*8710*/  BSYNC B1 ;  /* 0x0000000000017941 */ /* 0x000fea0003800000 */
.L_x_102:
        /* <DEDUP_REMOVED lines=12> */
.L_x_105:
[----:B------:R-:W-:Y:S05]  /*87e0*/  BSYNC B1 ;  /* 0x0000000000017941 */ /* 0x000fea0003800000 */
.L_x_104:
        /* <DEDUP_REMOVED lines=11> */
.L_x_107:
[----:B------:R-:W-:Y:S05]  /*88a0*/  BSYNC B1 ;  /* 0x0000000000017941 */ /* 0x000fea0003800000 */
.L_x_106:
        /* <DEDUP_REMOVED lines=11> */
.L_x_109:
[----:B------:R-:W-:Y:S05]  /*8960*/  BSYNC B1 ;  /* 0x0000000000017941 */ /* 0x000fea0003800000 */
.L_x_108:
        /* <DEDUP_REMOVED lines=11> */
.L_x_111:
[----:B------:R-:W-:Y:S05]  /*8a20*/  BSYNC B1 ;  /* 0x0000000000017941 */ /* 0x000fea0003800000 */
.L_x_110:
        /* <DEDUP_REMOVED lines=12> */
.L_x_113:
[----:B------:R-:W-:Y:S05]  /*8af0*/  BSYNC B1 ;  /* 0x0000000000017941 */ /* 0x000fea0003800000 */
.L_x_112:
        /* <DEDUP_REMOVED lines=11> */
.L_x_115:
[----:B------:R-:W-:Y:S05]  /*8bb0*/  BSYNC B1 ;  /* 0x0000000000017941 */ /* 0x000fea0003800000 */
.L_x_114:
        /* <DEDUP_REMOVED lines=11> */
.L_x_117:
[----:B------:R-:W-:Y:S05]  /*8c70*/  BSYNC B1 ;  /* 0x0000000000017941 */ /* 0x000fea0003800000 */
.L_x_116:
        /* <DEDUP_REMOVED lines=11> */
.L_x_119:
[----:B------:R-:W-:Y:S05]  /*8d30*/  BSYNC B1 ;  /* 0x0000000000017941 */ /* 0x000fea0003800000 */
.L_x_118:
        /* <DEDUP_REMOVED lines=12> */
.L_x_121:
[----:B------:R-:W-:Y:S05]  /*8e00*/  BSYNC B1 ;  /* 0x0000000000017941 */ /* 0x000fea0003800000 */
.L_x_120:
        /* <DEDUP_REMOVED lines=11> */
.L_x_123:
[----:B------:R-:W-:Y:S05]  /*8ec0*/  BSYNC B1 ;  /* 0x0000000000017941 */ /* 0x000fea0003800000 */
.L_x_122:
        /* <DEDUP_REMOVED lines=11> */
.L_x_125:
[----:B------:R-:W-:Y:S05]  /*8f80*/  BSYNC B1 ;  /* 0x0000000000017941 */ /* 0x000fea0003800000 */
.L_x_124:
        /* <DEDUP_REMOVED lines=11> */
.L_x_127:
[----:B------:R-:W-:Y:S05]  /*9040*/  BSYNC B1 ;  /* 0x0000000000017941 */ /* 0x000fea0003800000 */
.L_x_126:
        /* <DEDUP_REMOVED lines=12> */
.L_x_129:
[----:B------:R-:W-:Y:S05]  /*9110*/  BSYNC B1 ;  /* 0x0000000000017941 */ /* 0x000fea0003800000 */
.L_x_128:
        /* <DEDUP_REMOVED lines=11> */
.L_x_131:
[----:B------:R-:W-:Y:S05]  /*91d0*/  BSYNC B1 ;  /* 0x0000000000017941 */ /* 0x000fea0003800000 */
.L_x_130:
        /* <DEDUP_REMOVED lines=11> */
.L_x_133:
[----:B------:R-:W-:Y:S05]  /*9290*/  BSYNC B1 ;  /* 0x0000000000017941 */ /* 0x000fea0003800000 */
.L_x_132:
        /* <DEDUP_REMOVED lines=11> */
.L_x_135:
[----:B------:R-:W-:Y:S05]  /*9350*/  BSYNC B1 ;  /* 0x0000000000017941 */ /* 0x000fea0003800000 */
.L_x_134:
        /* <DEDUP_REMOVED lines=12> */
.L_x_137:
[----:B------:R-:W-:Y:S05]  /*9420*/  BSYNC B1 ;  /* 0x0000000000017941 */ /* 0x000fea0003800000 */
.L_x_136:
        /* <DEDUP_REMOVED lines=11> */
.L_x_139:
[----:B------:R-:W-:Y:S05]  /*94e0*/  BSYNC B1 ;  /* 0x0000000000017941 */ /* 0x000fea0003800000 */
.L_x_138:
        /* <DEDUP_REMOVED lines=11> */
.L_x_141:
[----:B------:R-:W-:Y:S05]  /*95a0*/  BSYNC B1 ;  /* 0x0000000000017941 */ /* 0x000fea0003800000 */
.L_x_140:
        /* <DEDUP_REMOVED lines=11> */
.L_x_143:
[----:B------:R-:W-:Y:S05]  /*9660*/  BSYNC B1 ;  /* 0x0000000000017941 */ /* 0x000fea0003800000 */
.L_x_142:
        /* <DEDUP_REMOVED lines=12> */
.L_x_145:
[----:B------:R-:W-:Y:S05]  /*9730*/  BSYNC B1 ;  /* 0x0000000000017941 */ /* 0x000fea0003800000 */
.L_x_144:
        /* <DEDUP_REMOVED lines=11> */
.L_x_147:
[----:B------:R-:W-:Y:S05]  /*97f0*/  BSYNC B1 ;  /* 0x0000000000017941 */ /* 0x000fea0003800000 */
.L_x_146:
        /* <DEDUP_REMOVED lines=11> */
.L_x_149:
[----:B------:R-:W-:Y:S05]  /*98b0*/  BSYNC B1 ;  /* 0x0000000000017941 */ /* 0x000fea0003800000 */
.L_x_148:
        /* <DEDUP_REMOVED lines=11> */
.L_x_151:
[----:B------:R-:W-:Y:S05]  /*9970*/  BSYNC B1 ;  /* 0x0000000000017941 */ /* 0x000fea0003800000 */
.L_x_150:
        /* <DEDUP_REMOVED lines=12> */
.L_x_153:
[----:B------:R-:W-:Y:S05]  /*9a40*/  BSYNC B1 ;  /* 0x0000000000017941 */ /* 0x000fea0003800000 */
.L_x_152:
        /* <DEDUP_REMOVED lines=11> */
.L_x_155:
[----:B------:R-:W-:Y:S05]  /*9b00*/  BSYNC B1 ;  /* 0x0000000000017941 */ /* 0x000fea0003800000 */
.L_x_154:
        /* <DEDUP_REMOVED lines=11> */
.L_x_157:
[----:B------:R-:W-:Y:S05]  /*9bc0*/  BSYNC B1 ;  /* 0x0000000000017941 */ /* 0x000fea0003800000 */
.L_x_156:
        /* <DEDUP_REMOVED lines=11> */
.L_x_159:
[----:B------:R-:W-:Y:S05]  /*9c80*/  BSYNC B1 ;  /* 0x0000000000017941 */ /* 0x000fea0003800000 */
.L_x_158:
        /* <DEDUP_REMOVED lines=12> */
.L_x_161:
[----:B------:R-:W-:Y:S05]  /*9d50*/  BSYNC B1 ;  /* 0x0000000000017941 */ /* 0x000fea0003800000 */
.L_x_160:
        /* <DEDUP_REMOVED lines=11> */
.L_x_163:
[----:B------:R-:W-:Y:S05]  /*9e10*/  BSYNC B1 ;  /* 0x0000000000017941 */ /* 0x000fea0003800000 */
.L_x_162:
        /* <DEDUP_REMOVED lines=11> */
.L_x_165:
[----:B------:R-:W-:Y:S05]  /*9ed0*/  BSYNC B1 ;  /* 0x0000000000017941 */ /* 0x000fea0003800000 */
.L_x_164:
        /* <DEDUP_REMOVED lines=11> */
.L_x_167:
[----:B------:R-:W-:Y:S05]  /*9f90*/  BSYNC B1 ;  /* 0x0000000000017941 */ /* 0x000fea0003800000 */
.L_x_166:
[----:B----45:R-:W-:Y:S01]  /*9fa0*/  IMAD.U32 R3, R164, 0x10000, RZ ;  /* 0x00010000a4037824 */ /* 0x030fe200078e00ff */
        /* <DEDUP_REMOVED lines=8> */
.L_x_169:
[----:B------:R-:W-:Y:S05]  /*a030*/  BSYNC B1 ;  /* 0x0000000000017941 */ /* 0x000fea0003800000 */
.L_x_168:
[----:B-----5:R-:W-:Y:S01]  /*a040*/  IMAD.U32 R3, R164, 0x10000, RZ ;  /* 0x00010000a4037824 */ /* 0x020fe200078e00ff */
[----:B----4-:R-:W-:Y:S01]  /*a050*/  IADD3 R4, P0, R224, R9, RZ ;  /* 0x00000009e0047210 */ /* 0x010fe20007f1e0ff */
        /* <DEDUP_REMOVED lines=9> */
.L_x_171:
[----:B------:R-:W-:Y:S05]  /*a0f0*/  BSYNC B1 ;  /* 0x0000000000017941 */ /* 0x000fea0003800000 */
.L_x_170:
[----:B------:R-:W-:Y:S05]  /*a100*/  @!P1 BRA `(.L_x_172) ;  /* 0x00000038006c9947 */ /* 0x000fea0003800000 */
[----:B----45:R-:W-:Y:S01]  /*a110*/  IMAD.U32 R3, R164, 0x10000, RZ ;  /* 0x00010000a4037824 */ /* 0x030fe200078e00ff */
[----:B------:R-:W-:-:S03]  /*a120*/  IADD3 R4, P0, R224, R9, RZ ;  /* 0x00000009e0047210 */ /* 0x000fc60007f1e0ff */
[----:B------:R-:W-:Y:S02]  /*a130*/  FMUL R0, R3, R22 ;  /* 0x0000001603007220 */ /* 0x000fe40000400000 */
[----:B------:R-:W-:Y:S02]  /*a140*/  IMAD.X R5, R225, 0x1, R89, P0 ;  /* 0x00000001e1057824 */ /* 0x000fe400000e0659 */
[----:B------:R-:W-:-:S05]  /*a150*/  FFMA R0, R87, R23, R0 ;  /* 0x0000001757007223 */ /* 0x000fca0000000000 */
[----:B------:R-:W-:-:S05]  /*a160*/  F2FP.BF16.F32.PACK_AB R0, RZ, R0 ;  /* 0x00000000ff00723e */ /* 0x000fca00000010ff */
[----:B------:R4:W-:Y:S01]  /*a170*/  STG.E.U16 desc[UR36][R4.64+0xf2], R0 ;  /* 0x0000f20004007986 */ /* 0x0009e2000c101524 */
[----:B------:R-:W-:Y:S05]  /*a180*/  BRA `(.L_x_172) ;  /* 0x00000038004c7947 */ /* 0x000fea0003800000 */
.L_x_35:
[----:B------:R-:W-:Y:S01]  /*a190*/  ULDC.64 UR4, c[0x0][0x5c0] ;  /* 0x0001700000047ab9 */ /* 0x000fe20000000a00 */
[-C--:B------:R-:W-:Y:S01]  /*a1a0*/  FMUL R6, R152, R23.reuse ;  /* 0x0000001798067220 */ /* 0x080fe20000400000 */
[----:B------:R-:W-:Y:S01]  /*a1b0*/  LEA R4, P0, R216, UR4, 0x1 ;  /* 0x00000004d8047c11 */ /* 0x000fe2000f8008ff */
[----:B------:R-:W-:Y:S01]  /*a1c0*/  IMAD.U32 R7, RZ, RZ, UR6 ;  /* 0x00000006ff077e24 */ /* 0x000fe2000f8e00ff */
[----:B------:R-:W-:Y:S01]  /*a1d0*/  ISETP.GT.AND P6, PT, R0, 0x1, P1 ;  /* 0x000000010000780c */ /* 0x000fe20000fc4270 */
[-C--:B------:R-:W-:Y:S01]  /*a1e0*/  FMUL R153, R153, R23.reuse ;  /* 0x0000001799997220 */ /* 0x080fe20000400000 */
[----:B------:R-:W-:Y:S01]  /*a1f0*/  F2FP.BF16.F32.PACK_AB R6, RZ, R6 ;  /* 0x00000006ff06723e */ /* 0x000fe200000010ff */
[----:B------:R-:W-:Y:S01]  /*a200*/  USHF.L.U64.HI UR4, UR6, 0x4, UR7 ;  /* 0x0000000406047899 */ /* 0x000fe20008010207 */
[----:B------:R-:W-:Y:S01]  /*a210*/  LEA.HI.X R5, R216, UR5, R219, 0x1, P0 ;  /* 0x00000005d8057c11 */ /* 0x000fe200080f0cdb */
[-C--:B------:R-:W-:Y:S01]  /*a220*/  FMUL R154, R154, R23.reuse ;  /* 0x000000179a9a7220 */ /* 0x080fe20000400000 */
[----:B------:R-:W-:Y:S01]  /*a230*/  ISETP.GT.AND P0, PT, R3, 0x8, PT ;  /* 0x000000080300780c */ /* 0x000fe20003f04270 */
[-C--:B------:R-:W-:Y:S01]  /*a240*/  FMUL R155, R155, R23.reuse ;  /* 0x000000179b9b7220 */ /* 0x080fe20000400000 */
[-C--:B------:R-:W-:Y:S01]  /*a250*/  FMUL R156, R156, R23.reuse ;  /* 0x000000179c9c7220 */ /* 0x080fe20000400000 */
[----:B------:R0:W-:Y:S01]  /*a260*/  @P2 STG.E.U16 desc[UR36][R4.64], R6 ;  /* 0x0000000604002986 */ /* 0x0001e2000c101524 */
[C---:B------:R-:W-:Y:S01]  /*a270*/  ISETP.GT.AND P3, PT, R0.reuse, RZ, P0 ;  /* 0x000000ff0000720c */ /* 0x040fe20000764270 */
[-C--:B------:R-:W-:Y:S01]  /*a280*/  FMUL R157, R157, R23.reuse ;  /* 0x000000179d9d7220 */ /* 0x080fe20000400000 */
[----:B------:R-:W-:Y:S01]  /*a290*/  ISETP.GT.AND P4, PT, R0, 0x1, P0 ;  /* 0x000000010000780c */ /* 0x000fe20000784270 */
[-C--:B------:R-:W-:Y:S01]  /*a2a0*/  FMUL R158, R158, R23.reuse ;  /* 0x000000179e9e7220 */ /* 0x080fe20000400000 */
[----:B------:R-:W-:Y:S01]  /*a2b0*/  ISETP.GT.AND P2, PT, R0, 0x8, P1 ;  /* 0x000000080000780c */ /* 0x000fe20000f44270 */
[----:B------:R-:W-:Y:S01]  /*a2c0*/  FMUL R159, R159, R23 ;  /* 0x000000179f9f7220 */ /* 0x000fe20000400000 */
[----:B------:R-:W-:Y:S01]  /*a2d0*/  F2FP.BF16.F32.PACK_AB R153, RZ, R153 ;  /* 0x00000099ff99723e */ /* 0x000fe200000010ff */
[-C--:B------:R-:W-:Y:S01]  /*a2e0*/  FMUL R160, R160, R23.reuse ;  /* 0x00000017a0a07220 */ /* 0x080fe20000400000 */
[----:B------:R-:W-:Y:S01]  /*a2f0*/  F2FP.BF16.F32.PACK_AB R154, RZ, R154 ;  /* 0x0000009aff9a723e */ /* 0x000fe200000010ff */
[----:B------:R-:W-:Y:S01]  /*a300*/  FMUL R161, R161, R23 ;  /* 0x00000017a1a17220 */ /* 0x000fe20000400000 */
[----:B------:R-:W-:Y:S01]  /*a310*/  F2FP.BF16.F32.PACK_AB R155, RZ, R155 ;  /* 0x0000009bff9b723e */ /* 0x000fe200000010ff */
[----:B------:R-:W-:Y:S01]  /*a320*/  @P6 STG.E.U16 desc[UR36][R4.64+0x2], R153 ;  /* 0x0000029904006986 */ /* 0x000fe2000c101524 */
[----:B0-----:R-:W-:Y:S01]  /*a330*/  LEA R6, P5, R7, R4, 0x4 ;  /* 0x0000000407067211 */ /* 0x001fe200078a20ff */
[-C--:B------:R-:W-:Y:S01]  /*a340*/  FMUL R162, R162, R23.reuse ;  /* 0x00000017a2a27220 */ /* 0x080fe20000400000 */
[----:B------:R-:W-:Y:S01]  /*a350*/  F2FP.BF16.F32.PACK_AB R156, RZ, R156 ;  /* 0x0000009cff9c723e */ /* 0x000fe200000010ff */
[-C--:B------:R-:W-:Y:S01]  /*a360*/  FMUL R163, R163, R23.reuse ;  /* 0x00000017a3a37220 */ /* 0x080fe20000400000 */
[----:B------:R-:W-:Y:S01]  /*a370*/  IADD3.X R7, R5, UR4, RZ, P5, !PT ;  /* 0x0000000405077c10 */ /* 0x000fe2000affe4ff */
[-C--:B------:R-:W-:Y:S01]  /*a380*/  FMUL R164, R164, R23.reuse ;  /* 0x00000017a4a47220 */ /* 0x080fe20000400000 */
[C---:B------:R-:W-:Y:S01]  /*a390*/  ISETP.GT.AND P5, PT, R0.reuse, 0x10, P1 ;  /* 0x000000100000780c */ /* 0x040fe20000fa4270 */
[----:B------:R-:W-:Y:S01]  /*a3a0*/  FMUL R165, R165, R23 ;  /* 0x00000017a5a57220 */ /* 0x000fe20000400000 */
[----:B------:R-:W-:Y:S01]  /*a3b0*/  F2FP.BF16.F32.PACK_AB R157, RZ, R157 ;  /* 0x0000009dff9d723e */ /* 0x000fe200000010ff */
[----:B------:R-:W-:Y:S01]  /*a3c0*/  @P3 STG.E.U16 desc[UR36][R6.64], R154 ;  /* 0x0000009a06003986 */ /* 0x000fe2000c101524 */
[----:B------:R-:W-:Y:S01]  /*a3d0*/  ISETP.GT.AND P3, PT, R0, 0x9, P0 ;  /* 0x000000090000780c */ /* 0x000fe20000764270 */
[-C--:B------:R-:W-:Y:S01]  /*a3e0*/  FMUL R166, R166, R23.reuse ;  /* 0x00000017a6a67220 */ /* 0x080fe20000400000 */
[----:B------:R-:W-:Y:S01]  /*a3f0*/  F2FP.BF16.F32.PACK_AB R158, RZ, R158 ;  /* 0x0000009eff9e723e */ /* 0x000fe200000010ff */
[----:B------:R-:W-:Y:S01]  /*a400*/  @P4 STG.E.U16 desc[UR36][R6.64+0x2], R155 ;  /* 0x0000029b06004986 */ /* 0x000fe2000c101524 */
[C---:B------:R-:W-:Y:S01]  /*a410*/  ISETP.GT.AND P4, PT, R0.reuse, 0x9, P1 ;  /* 0x000000090000780c */ /* 0x040fe20000f84270 */
[----:B------:R-:W-:Y:S01]  /*a420*/  FMUL R167, R167, R23 ;  /* 0x00000017a7a77220 */ /* 0x000fe20000400000 */
[----:B------:R-:W-:Y:S01]  /*a430*/  F2FP.BF16.F32.PACK_AB R159, RZ, R159 ;  /* 0x0000009fff9f723e */ /* 0x000fe200000010ff */
[----:B------:R-:W-:Y:S01]  /*a440*/  @P2 STG.E.U16 desc[UR36][R4.64+0x10], R156 ;  /* 0x0000109c04002986 */ /* 0x000fe2000c101524 */
[----:B------:R-:W-:Y:S01]  /*a450*/  ISETP.GT.AND P2, PT, R0, 0x8, P0 ;  /* 0x000000080000780c */ /* 0x000fe20000744270 */
[-C--:B------:R-:W-:Y:S01]  /*a460*/  FMUL R168, R168, R23.reuse ;  /* 0x00000017a8a87220 */ /* 0x080fe20000400000 */
[----:B------:R-:W-:Y:S01]  /*a470*/  F2FP.BF16.F32.PACK_AB R160, RZ, R160 ;  /* 0x000000a0ffa0723e */ /* 0x000fe200000010ff */
[----:B------:R-:W-:Y:S01]  /*a480*/  FMUL R169, R169, R23 ;  /* 0x00000017a9a97220 */ /* 0x000fe20000400000 */
[----:B------:R-:W-:Y:S01]  /*a490*/  F2FP.BF16.F32.PACK_AB R161, RZ, R161 ;  /* 0x000000a1ffa1723e */ /* 0x000fe200000010ff */
[-C--:B------:R-:W-:Y:S01]  /*a4a0*/  FMUL R170, R170, R23.reuse ;  /* 0x00000017aaaa7220 */ /* 0x080fe20000400000 */
[----:B------:R-:W-:Y:S01]  /*a4b0*/  F2FP.BF16.F32.PACK_AB R162, RZ, R162 ;  /* 0x000000a2ffa2723e */ /* 0x000fe200000010ff */
        /* <DEDUP_REMOVED lines=171> */
[C---:B------:R-:W-:Y:S01]  /*af70*/  ISETP.GT.AND P3, PT, R0.reuse, 0x61, P0 ;  /* 0x000000610000780c */ /* 0x040fe20000764270 */
[----:B------:R-:W-:Y:S01]  /*af80*/  USHF.L.U32 UR5, UR6, 0x8, URZ ;  /* 0x0000000806057899 */ /* 0x000fe2000800063f */
[----:B------:R-:W-:Y:S01]  /*af90*/  F2FP.BF16.F32.PACK_AB R206, RZ, R206 ;  /* 0x000000ceffce723e */ /* 0x000fe200000010ff */
[----:B------:R-:W-:Y:S01]  /*afa0*/  @P5 STG.E.U16 desc[UR36][R4.64+0xc0], R200 ;  /* 0x0000c0c804005986 */ /* 0x000fe2000c101524 */
[----:B------:R-:W-:Y:S01]  /*afb0*/  ISETP.GT.AND P5, PT, R0, 0x68, P1 ;  /* 0x000000680000780c */ /* 0x000fe20000fa4270 */
[----:B------:R-:W-:Y:S01]  /*afc0*/  FMUL R214, R214, R23 ;  /* 0x00000017d6d67220 */ /* 0x000fe20000400000 */
[----:B------:R-:W-:Y:S01]  /*afd0*/  F2FP.BF16.F32.PACK_AB R207, RZ, R207 ;  /* 0x000000cfffcf723e */ /* 0x000fe200000010ff */
[----:B------:R-:W-:Y:S01]  /*afe0*/  @P4 STG.E.U16 desc[UR36][R4.64+0xc2], R201 ;  /* 0x0000c2c904004986 */ /* 0x000fe2000c101524 */
[C---:B------:R-:W-:Y:S01]  /*aff0*/  ISETP.GT.AND P4, PT, R0.reuse, 0x69, P1 ;  /* 0x000000690000780c */ /* 0x040fe20000f84270 */
[----:B------:R-:W-:Y:S01]  /*b000*/  FMUL R215, R215, R23 ;  /* 0x00000017d7d77220 */ /* 0x000fe20000400000 */
[----:B------:R-:W-:Y:S01]  /*b010*/  F2FP.BF16.F32.PACK_AB R208, RZ, R208 ;  /* 0x000000d0ffd0723e */ /* 0x000fe200000010ff */
[----:B------:R-:W-:Y:S01]  /*b020*/  @P2 STG.E.U16 desc[UR36][R6.64+0xc0], R202 ;  /* 0x0000c0ca06002986 */ /* 0x000fe2000c101524 */
[C---:B------:R-:W-:Y:S01]  /*b030*/  ISETP.GT.AND P2, PT, R0.reuse, 0x68, P0 ;  /* 0x000000680000780c */ /* 0x040fe20000744270 */
[----:B------:R-:W-:Y:S01]  /*b040*/  USHF.L.U64.HI UR4, UR6, 0x8, UR7 ;  /* 0x0000000806047899 */ /* 0x000fe20008010207 */
        /* <DEDUP_REMOVED lines=23> */
[-C--:B------:R-:W-:Y:S01]  /*b1c0*/  FMUL R93, R93, R23.reuse ;  /* 0x000000175d5d7220 */ /* 0x080fe20000400000 */
[----:B------:R-:W-:Y:S01]  /*b1d0*/  ISETP.GT.AND P1, PT, R0, 0x79, P1 ;  /* 0x000000790000780c */ /* 0x000fe20000f24270 */
[----:B------:R-:W-:Y:S01]  /*b1e0*/  FMUL R94, R94, R23 ;  /* 0x000000175e5e7220 */ /* 0x000fe20000400000 */
[----:B------:R-:W-:Y:S01]  /*b1f0*/  F2FP.BF16.F32.PACK_AB R215, RZ, R215 ;  /* 0x000000d7ffd7723e */ /* 0x000fe200000010ff */
[----:B------:R-:W-:Y:S01]  /*b200*/  @P2 STG.E.U16 desc[UR36][R4.64+0xe2], R209 ;  /* 0x0000e2d104002986 */ /* 0x000fe2000c101524 */
[----:B------:R-:W-:Y:S01]  /*b210*/  ISETP.GT.AND P2, PT, R3, 0x80, PT ;  /* 0x000000800300780c */ /* 0x000fe20003f44270 */
[-C--:B------:R-:W-:Y:S01]  /*b220*/  FMUL R95, R95, R23.reuse ;  /* 0x000000175f5f7220 */ /* 0x080fe20000400000 */
[----:B------:R-:W-:Y:S01]  /*b230*/  F2FP.BF16.F32.PACK_AB R88, RZ, R88 ;  /* 0x00000058ff58723e */ /* 0x000fe200000010ff */
[----:B------:R-:W-:Y:S01]  /*b240*/  @P3 STG.E.U16 desc[UR36][R6.64+0xe0], R210 ;  /* 0x0000e0d206003986 */ /* 0x000fe2000c101524 */
[----:B------:R-:W-:Y:S01]  /*b250*/  ISETP.GT.AND P3, PT, R0, RZ, P2 ;  /* 0x000000ff0000720c */ /* 0x000fe20001764270 */
[----:B------:R-:W-:Y:S01]  /*b260*/  FMUL R96, R96, R23 ;  /* 0x0000001760607220 */ /* 0x000fe20000400000 */
[----:B------:R-:W-:Y:S01]  /*b270*/  F2FP.BF16.F32.PACK_AB R89, RZ, R89 ;  /* 0x00000059ff59723e */ /* 0x000fe200000010ff */
[----:B------:R-:W-:Y:S01]  /*b280*/  @P4 STG.E.U16 desc[UR36][R6.64+0xe2], R211 ;  /* 0x0000e2d306004986 */ /* 0x000fe2000c101524 */
[----:B------:R-:W-:Y:S01]  /*b290*/  ISETP.GT.AND P4, PT, R0, 0x1, P2 ;  /* 0x000000010000780c */ /* 0x000fe20001784270 */
[-C--:B------:R-:W-:Y:S01]  /*b2a0*/  FMUL R97, R97, R23.reuse ;  /* 0x0000001761617220 */ /* 0x080fe20000400000 */
[----:B------:R-:W-:Y:S01]  /*b2b0*/  IADD3 R10, P6, R6, UR5, RZ ;  /* 0x00000005060a7c10 */ /* 0x000fe2000ffde0ff */
[----:B------:R-:W-:Y:S01]  /*b2c0*/  @P5 STG.E.U16 desc[UR36][R4.64+0xf0], R212 ;  /* 0x0000f0d404005986 */ /* 0x000fe2000c101524 */
[----:B------:R-:W-:Y:S01]  /*b2d0*/  IADD3 R8, P5, R4, UR5, RZ ;  /* 0x0000000504087c10 */ /* 0x000fe2000ffbe0ff */
[-C--:B------:R-:W-:Y:S01]  /*b2e0*/  FMUL R98, R98, R23.reuse ;  /* 0x0000001762627220 */ /* 0x080fe20000400000 */
[----:B------:R-:W-:Y:S01]  /*b2f0*/  IADD3.X R11, R7, UR4, RZ, P6, !PT ;  /* 0x00000004070b7c10 */ /* 0x000fe2000b7fe4ff */
[----:B------:R-:W-:Y:S01]  /*b300*/  @P1 STG.E.U16 desc[UR36][R4.64+0xf2], R213 ;  /* 0x0000f2d504001986 */ /* 0x000fe2000c101524 */
[C---:B------:R-:W-:Y:S01]  /*b310*/  ISETP.GT.AND P1, PT, R0.reuse, 0x78, P0 ;  /* 0x000000780000780c */ /* 0x040fe20000724270 */
[-C--:B------:R-:W-:Y:S01]  /*b320*/  FMUL R99, R99, R23.reuse ;  /* 0x0000001763637220 */ /* 0x080fe20000400000 */
[----:B------:R-:W-:Y:S01]  /*b330*/  ISETP.GT.AND P0, PT, R0, 0x79, P0 ;  /* 0x000000790000780c */ /* 0x000fe20000704270 */
[-C--:B------:R-:W-:Y:S01]  /*b340*/  FMUL R100, R100, R23.reuse ;  /* 0x0000001764647220 */ /* 0x080fe20000400000 */
[----:B------:R-:W-:Y:S01]  /*b350*/  IADD3.X R9, R5, UR4, RZ, P5, !PT ;  /* 0x0000000405097c10 */ /* 0x000fe2000affe4ff */
[-C--:B------:R-:W-:Y:S01]  /*b360*/  FMUL R101, R101, R23.reuse ;  /* 0x0000001765657220 */ /* 0x080fe20000400000 */
[----:B------:R-:W-:Y:S01]  /*b370*/  ISETP.GT.AND P6, PT, R0, 0x9, P2 ;  /* 0x000000090000780c */ /* 0x000fe200017c4270 */
[-C--:B------:R-:W-:Y:S01]  /*b380*/  FMUL R102, R102, R23.reuse ;  /* 0x0000001766667220 */ /* 0x080fe20000400000 */
[----:B------:R-:W-:Y:S01]  /*b390*/  IADD3 R12, P5, R6, UR5, RZ ;  /* 0x00000005060c7c10 */ /* 0x000fe2000ffbe0ff */
[-C--:B------:R-:W-:Y:S01]  /*b3a0*/  FMUL R103, R103, R23.reuse ;  /* 0x0000001767677220 */ /* 0x080fe20000400000 */
[----:B------:R-:W-:Y:S01]  /*b3b0*/  F2FP.BF16.F32.PACK_AB R90, RZ, R90 ;  /* 0x0000005aff5a723e */ /* 0x000fe200000010ff */
[----:B------:R-:W-:Y:S01]  /*b3c0*/  FMUL R104, R104, R23 ;  /* 0x0000001768687220 */ /* 0x000fe20000400000 */
[----:B------:R-:W-:Y:S01]  /*b3d0*/  F2FP.BF16.F32.PACK_AB R91, RZ, R91 ;  /* 0x0000005bff5b723e */ /* 0x000fe200000010ff */
[----:B------:R-:W-:Y:S01]  /*b3e0*/  @P1 STG.E.U16 desc[UR36][R6.64+0xf0], R214 ;  /* 0x0000f0d606001986 */ /* 0x000fe2000c101524 */
[----:B------:R-:W-:Y:S01]  /*b3f0*/  IADD3.X R13, R7, UR4, RZ, P5, !PT ;  /* 0x00000004070d7c10 */ /* 0x000fe2000affe4ff */
[----:B------:R-:W-:Y:S01]  /*b400*/  FMUL R105, R105, R23 ;  /* 0x0000001769697220 */ /* 0x000fe20000400000 */
[----:B------:R-:W-:Y:S01]  /*b410*/  F2FP.BF16.F32.PACK_AB R92, RZ, R92 ;  /* 0x0000005cff5c723e */ /* 0x000fe200000010ff */
[----:B------:R-:W-:Y:S01]  /*b420*/  @P0 STG.E.U16 desc[UR36][R6.64+0xf2], R215 ;  /* 0x0000f2d706000986 */ /* 0x000fe2000c101524 */
[----:B------:R-:W-:Y:S01]  /*b430*/  F2FP.BF16.F32.PACK_AB R93, RZ, R93 ;  /* 0x0000005dff5d723e */ /* 0x000fe200000010ff */
[-C--:B------:R-:W-:Y:S01]  /*b440*/  FMUL R106, R106, R23.reuse ;  /* 0x000000176a6a7220 */ /* 0x080fe20000400000 */
[----:B------:R-:W-:Y:S01]  /*b450*/  F2FP.BF16.F32.PACK_AB R94, RZ, R94 ;  /* 0x0000005eff5e723e */ /* 0x000fe200000010ff */
[----:B------:R-:W-:Y:S01]  /*b460*/  @P3 STG.E.U16 desc[UR36][R8.64], R88 ;  /* 0x0000005808003986 */ /* 0x000fe2000c101524 */
[----:B------:R-:W-:Y:S01]  /*b470*/  ISETP.GT.AND P3, PT, R3, 0x88, PT ;  /* 0x000000880300780c */ /* 0x000fe20003f64270 */
[----:B------:R-:W-:Y:S01]  /*b480*/  FMUL R107, R107, R23 ;  /* 0x000000176b6b7220 */ /* 0x000fe20000400000 */
[----:B------:R-:W-:Y:S01]  /*b490*/  F2FP.BF16.F32.PACK_AB R95, RZ, R95 ;  /* 0x0000005fff5f723e */ /* 0x000fe200000010ff */
[----:B------:R-:W-:Y:S01]  /*b4a0*/  @P4 STG.E.U16 desc[UR36][R8.64+0x2], R89 ;  /* 0x0000025908004986 */ /* 0x000fe2000c101524 */
[----:B------:R-:W-:Y:S01]  /*b4b0*/  ISETP.GT.AND P0, PT, R0, RZ, P3 ;  /* 0x000000ff0000720c */ /* 0x000fe20001f04270 */
[-C--:B------:R-:W-:Y:S01]  /*b4c0*/  FMUL R108, R108, R23.reuse ;  /* 0x000000176c6c7220 */ /* 0x080fe20000400000 */
[C---:B------:R-:W-:Y:S01]  /*b4d0*/  ISETP.GT.AND P1, PT, R0.reuse, 0x1, P3 ;  /* 0x000000010000780c */ /* 0x040fe20001f24270 */
[-C--:B------:R-:W-:Y:S01]  /*b4e0*/  FMUL R109, R109, R23.reuse ;  /* 0x000000176d6d7220 */ /* 0x080fe20000400000 */
        /* <DEDUP_REMOVED lines=9> */
[----:B------:R0:W-:Y:S01]  /*b580*/  @P0 STG.E.U16 desc[UR36][R10.64], R90 ;  /* 0x0000005a0a000986 */ /* 0x0001e2000c101524 */
[----:B------:R-:W-:Y:S01]  /*b590*/  ISETP.GT.AND P0, PT, R0, 0x8, P3 ;  /* 0x000000080000780c */ /* 0x000fe20001f04270 */
[-C--:B------:R-:W-:Y:S01]  /*b5a0*/  FMUL R114, R114, R23.reuse ;  /* 0x0000001772727220 */ /* 0x080fe20000400000 */
[----:B------:R-:W-:Y:S01]  /*b5b0*/  F2FP.BF16.F32.PACK_AB R100, RZ, R100 ;  /* 0x00000064ff64723e */ /* 0x000fe200000010ff */
[----:B------:R1:W-:Y:S01]  /*b5c0*/  @P1 STG.E.U16 desc[UR36][R12.64+0x2], R91 ;  /* 0x0000025b0c001986 */ /* 0x0003e2000c101524 */
        /* <DEDUP_REMOVED lines=8> */
[----:B0-----:R-:W-:Y:S01]  /*b650*/  IADD3 R10, P6, R6, UR5, RZ ;  /* 0x00000005060a7c10 */ /* 0x001fe2000ffde0ff */
[----:B------:R-:W-:Y:S01]  /*b660*/  FMUL R117, R117, R23 ;  /* 0x0000001775757220 */ /* 0x000fe20000400000 */
[----:B------:R-:W-:Y:S01]  /*b670*/  F2FP.BF16.F32.PACK_AB R103, RZ, R103 ;  /* 0x00000067ff67723e */ /* 0x000fe200000010ff */
[-C--:B------:R-:W-:Y:S01]  /*b680*/  FMUL R118, R118, R23.reuse ;  /* 0x0000001776767220 */ /* 0x080fe20000400000 */
[----:B------:R-:W-:Y:S01]  /*b690*/  IADD3.X R11, R7, UR4, RZ, P6, !PT ;  /* 0x00000004070b7c10 */ /* 0x000fe2000b7fe4ff */
[-C--:B------:R-:W-:Y:S01]  /*b6a0*/  FMUL R119, R119, R23.reuse ;  /* 0x0000001777777220 */ /* 0x080fe20000400000 */
[----:B------:R-:W-:Y:S01]  /*b6b0*/  ISETP.GT.AND P6, PT, R0, 0x11, P2 ;  /* 0x000000110000780c */ /* 0x000fe200017c4270 */
[-C--:B------:R-:W-:Y:S01]  /*b6c0*/  FMUL R120, R120, R23.reuse ;  /* 0x0000001778787220 */ /* 0x080fe20000400000 */
[----:B-1----:R-:W-:Y:S01]  /*b6d0*/  IADD3 R12, P5, R6, UR5, RZ ;  /* 0x00000005060c7c10 */ /* 0x002fe2000ffbe0ff */
[----:B------:R0:W-:Y:S01]  /*b6e0*/  @P0 STG.E.U16 desc[UR36][R10.64+0x10], R94 ;  /* 0x0000105e0a000986 */ /* 0x0001e2000c101524 */
[----:B------:R-:W-:Y:S01]  /*b6f0*/  ISETP.GT.AND P0, PT, R0, 0x10, P3 ;  /* 0x000000100000780c */ /* 0x000fe20001f04270 */
[-C--:B------:R-:W-:Y:S01]  /*b700*/  FMUL R121, R121, R23.reuse ;  /* 0x0000001779797220 */ /* 0x080fe20000400000 */
[----:B------:R-:W-:Y:S01]  /*b710*/  IADD3.X R13, R7, UR4, RZ, P5, !PT ;  /* 0x00000004070d7c10 */ /* 0x000fe2000affe4ff */
        /* <DEDUP_REMOVED lines=8> */
[----:B------:R-:W-:Y:S01]  /*b7a0*/  @P4 STG.E.U16 desc[UR36][R8.64+0x20], R96 ;  /* 0x0000206008004986 */ /* 0x000fe2000c101524 */
[----:B------:R-:W-:Y:S01]  /*b7b0*/  ISETP.GT.AND P4, PT, R0, 0x18, P2 ;  /* 0x000000180000780c */ /* 0x000fe20001784270 */
[----:B------:R-:W-:Y:S01]  /*b7c0*/  FMUL R125, R125, R23 ;  /* 0x000000177d7d7220 */ /* 0x000fe20000400000 */
[----:B------:R-:W-:Y:S01]  /*b7d0*/  F2FP.BF16.F32.PACK_AB R107, RZ, R107 ;  /* 0x0000006bff6b723e */ /* 0x000fe200000010ff */
[----:B------:R-:W-:Y:S01]  /*b7e0*/  @P6 STG.E.U16 desc[UR36][R8.64+0x22], R97 ;  /* 0x0000226108006986 */ /* 0x000fe2000c101524 */
[----:B0-----:R-:W-:Y:S01]  /*b7f0*/  IADD3 R10, P6, R6, UR5, RZ ;  /* 0x00000005060a7c10 */ /* 0x001fe2000ffde0ff */
[-C--:B------:R-:W-:Y:S01]  /*b800*/  FMUL R126, R126, R23.reuse ;  /* 0x000000177e7e7220 */ /* 0x080fe20000400000 */
        /* <DEDUP_REMOVED lines=11> */
[----:B------:R-:W-:Y:S01]  /*b8c0*/  FMUL R131, R131, R23 ;  /* 0x0000001783837220 */ /* 0x000fe20000400000 */
[----:B------:R-:W-:Y:S01]  /*b8d0*/  F2FP.BF16.F32.PACK_AB R109, RZ, R109 ;  /* 0x0000006dff6d723e */ /* 0x000fe200000010ff */
        /* <DEDUP_REMOVED lines=52> */
[----:B------:R-:W-:Y:S01]  /*bc20*/  FMUL R150, R150, R23 ;  /* 0x0000001796967220 */ /* 0x000fe20000400000 */
[----:B------:R-:W-:Y:S01]  /*bc30*/  F2FP.BF16.F32.PACK_AB R120, RZ, R120 ;  /* 0x00000078ff78723e */ /* 0x000fe200000010ff */
[----:B------:R1:W-:Y:S01]  /*bc40*/  @P1 STG.E.U16 desc[UR36][R12.64+0x42], R107 ;  /* 0x0000426b0c001986 */ /* 0x0003e2000c101524 */
        /* <DEDUP_REMOVED lines=8> */
[----:B0-----:R-:W-:Y:S01]  /*bcd0*/  IADD3 R10, P6, R6, UR5, RZ ;  /* 0x00000005060a7c10 */ /* 0x001fe2000ffde0ff */
[----:B------:R-:W-:Y:S01]  /*bce0*/  USHF.L.U64.HI UR10, UR6, 0x9, UR7 ;  /* 0x00000009060a7899 */ /* 0x000fe20008010207 */
        /* <DEDUP_REMOVED lines=80> */
[----:B-1----:R-:W-:Y:S01]  /*c1f0*/  IADD3 R12, P5, R6, UR5, RZ ;  /* 0x00000005060c7c10 */ /* 0x002fe2000ffbe0ff */
[-C--:B------:R-:W-:Y:S01]  /*c200*/  FMUL R52, R52, R23.reuse ;  /* 0x0000001734347220 */ /* 0x080fe20000400000 */
[----:B------:R-:W-:Y:S01]  /*c210*/  IADD3.X R11, R7, UR4, RZ, P6, !PT ;  /* 0x00000004070b7c10 */ /* 0x000fe2000b7fe4ff */
[-C--:B------:R-:W-:Y:S01]  /*c220*/  FMUL R53, R53, R23.reuse ;  /* 0x0000001735357220 */ /* 0x080fe20000400000 */
[----:B------:R-:W-:Y:S01]  /*c230*/  ISETP.GT.AND P6, PT, R0, 0x49, P2 ;  /* 0x000000490000780c */ /* 0x000fe200017c4270 */
[-C--:B------:R-:W-:Y:S01]  /*c240*/  FMUL R54, R54, R23.reuse ;  /* 0x0000001736367220 */ /* 0x080fe20000400000 */
[----:B------:R-:W-:Y:S01]  /*c250*/  IADD3.X R13, R7, UR4, RZ, P5, !PT ;  /* 0x00000004070d7c10 */ /* 0x000fe2000affe4ff */
[----:B------:R0:W-:Y:S01]  /*c260*/  @P0 STG.E.U16 desc[UR36][R10.64+0x80], R122 ;  /* 0x0000807a0a000986 */ /* 0x0001e2000c101524 */
[C---:B------:R-:W-:Y:S01]  /*c270*/  ISETP.GT.AND P5, PT, R0.reuse, 0x50, P2 ;  /* 0x000000500000780c */ /* 0x040fe200017a4270 */
        /* <DEDUP_REMOVED lines=25> */
[----:B------:R-:W-:Y:S01]  /*c410*/  ISETP.GT.AND P6, PT, R0, 0x68, P2 ;  /* 0x000000680000780c */ /* 0x000fe200017c4270 */
[----:B------:R-:W-:Y:S01]  /*c420*/  FMUL R64, R64, R23 ;  /* 0x0000001740407220 */ /* 0x000fe20000400000 */
[----:B------:R-:W-:Y:S01]  /*c430*/  F2FP.BF16.F32.PACK_AB R143, RZ, R143 ;  /* 0x0000008fff8f723e */ /* 0x000fe200000010ff */
[----:B------:R1:W-:Y:S01]  /*c440*/  @P4 STG.E.U16 desc[UR36][R12.64+0x92], R127 ;  /* 0x0000927f0c004986 */ /* 0x0003e2000c101524 */
[----:B------:R-:W-:Y:S01]  /*c450*/  ISETP.GT.AND P4, PT, R0, 0x51, P3 ;  /* 0x000000510000780c */ /* 0x000fe20001f84270 */
[----:B------:R-:W-:Y:S01]  /*c460*/  FMUL R65, R65, R23 ;  /* 0x0000001741417220 */ /* 0x000fe20000400000 */
[----:B------:R-:W-:Y:S01]  /*c470*/  F2FP.BF16.F32.PACK_AB R144, RZ, R144 ;  /* 0x00000090ff90723e */ /* 0x000fe200000010ff */
[----:B------:R-:W-:Y:S01]  /*c480*/  @P5 STG.E.U16 desc[UR36][R8.64+0xa0], R128 ;  /* 0x0000a08008005986 */ /* 0x000fe2000c101524 */
[----:B------:R-:W-:Y:S01]  /*c490*/  F2FP.BF16.F32.PACK_AB R145, RZ, R145 ;  /* 0x00000091ff91723e */ /* 0x000fe200000010ff */
        /* <DEDUP_REMOVED lines=9> */
[----:B-1----:R-:W-:Y:S01]  /*c530*/  IADD3 R12, P5, R6, UR5, RZ ;  /* 0x00000005060c7c10 */ /* 0x002fe2000ffbe0ff */
[-C--:B------:R-:W-:Y:S01]  /*c540*/  FMUL R70, R70, R23.reuse ;  /* 0x0000001746467220 */ /* 0x080fe20000400000 */
[C---:B------:R-:W-:Y:S01]  /*c550*/  ISETP.GT.AND P0, PT, R0.reuse, 0x58, P2 ;  /* 0x000000580000780c */ /* 0x040fe20001704270 */
[----:B------:R0:W-:Y:S01]  /*c560*/  @P1 STG.E.U16 desc[UR36][R10.64+0xa0], R130 ;  /* 0x0000a0820a001986 */ /* 0x0001e2000c101524 */
[----:B------:R-:W-:Y:S01]  /*c570*/  IADD3.X R13, R7, UR4, RZ, P5, !PT ;  /* 0x00000004070d7c10 */ /* 0x000fe2000affe4ff */
[-C--:B------:R-:W-:Y:S01]  /*c580*/  FMUL R71, R71, R23.reuse ;  /* 0x0000001747477220 */ /* 0x080fe20000400000 */
[----:B------:R-:W-:Y:S01]  /*c590*/  ISETP.GT.AND P1, PT, R0, 0x59, P2 ;  /* 0x000000590000780c */ /* 0x000fe20001724270 */
[-C--:B------:R-:W-:Y:S01]  /*c5a0*/  FMUL R72, R72, R23.reuse ;  /* 0x0000001748487220 */ /* 0x080fe20000400000 */
[C---:B------:R-:W-:Y:S01]  /*c5b0*/  ISETP.GT.AND P5, PT, R0.reuse, 0x60, P3 ;  /* 0x000000600000780c */ /* 0x040fe20001fa4270 */
[----:B------:R1:W-:Y:S01]  /*c5c0*/  @P4 STG.E.U16 desc[UR36][R12.64+0xa2], R131 ;  /* 0x0000a2830c004986 */ /* 0x0003e2000c101524 */
[----:B------:R-:W-:Y:S01]  /*c5d0*/  ISETP.GT.AND P4, PT, R0, 0x58, P3 ;  /* 0x000000580000780c */ /* 0x000fe20001f84270 */
[-C--:B------:R-:W-:Y:S01]  /*c5e0*/  FMUL R73, R73, R23.reuse ;  /* 0x0000001749497220 */ /* 0x080fe20000400000 */
[----:B------:R-:W-:Y:S01]  /*c5f0*/  F2FP.BF16.F32.PACK_AB R148, RZ, R148 ;  /* 0x00000094ff94723e */ /* 0x000fe200000010ff */
[----:B------:R-:W-:Y:S01]  /*c600*/  FMUL R74, R74, R23 ;  /* 0x000000174a4a7220 */ /* 0x000fe20000400000 */
[----:B------:R-:W-:Y:S01]  /*c610*/  F2FP.BF16.F32.PACK_AB R149, RZ, R149 ;  /* 0x00000095ff95723e */ /* 0x000fe200000010ff */
[----:B------:R-:W-:Y:S01]  /*c620*/  @P0 STG.E.U16 desc[UR36][R8.64+0xb0], R132 ;  /* 0x0000b08408000986 */ /* 0x000fe2000c101524 */
[----:B0-----:R-:W-:Y:S01]  /*c630*/  IADD3 R10, P0, R6, UR5, RZ ;  /* 0x00000005060a7c10 */ /* 0x001fe2000ff1e0ff */
[-C--:B------:R-:W-:Y:S01]  /*c640*/  FMUL R75, R75, R23.reuse ;  /* 0x000000174b4b7220 */ /* 0x080fe20000400000 */
[----:B------:R-:W-:Y:S01]  /*c650*/  F2FP.BF16.F32.PACK_AB R150, RZ, R150 ;  /* 0x00000096ff96723e */ /* 0x000fe200000010ff */
[----:B------:R-:W-:Y:S01]  /*c660*/  @P1 STG.E.U16 desc[UR36][R8.64+0xb2], R133 ;  /* 0x0000b28508001986 */ /* 0x000fe2000c101524 */
[----:B------:R-:W-:Y:S01]  /*c670*/  IADD3.X R11, R7, UR4, RZ, P0, !PT ;  /* 0x00000004070b7c10 */ /* 0x000fe200087fe4ff */
[-C--:B------:R-:W-:Y:S01]  /*c680*/  FMUL R76, R76, R23.reuse ;  /* 0x000000174c4c7220 */ /* 0x080fe20000400000 */
[C---:B------:R-:W-:Y:S01]  /*c690*/  ISETP.GT.AND P0, PT, R0.reuse, 0x59, P3 ;  /* 0x000000590000780c */ /* 0x040fe20001f04270 */
[-C--:B------:R-:W-:Y:S01]  /*c6a0*/  FMUL R77, R77, R23.reuse ;  /* 0x000000174d4d7220 */ /* 0x080fe20000400000 */
[----:B------:R-:W-:Y:S01]  /*c6b0*/  ISETP.GT.AND P1, PT, R0, 0x60, P2 ;  /* 0x000000600000780c */ /* 0x000fe20001724270 */
[----:B------:R0:W-:Y:S01]  /*c6c0*/  @P4 STG.E.U16 desc[UR36][R10.64+0xb0], R134 ;  /* 0x0000b0860a004986 */ /* 0x0001e2000c101524 */
[----:B-1----:R-:W-:Y:S01]  /*c6d0*/  IADD3 R12, P4, R6, UR5, RZ ;  /* 0x00000005060c7c10 */ /* 0x002fe2000ff9e0ff */
[----:B------:R-:W-:Y:S01]  /*c6e0*/  FMUL R78, R78, R23 ;  /* 0x000000174e4e7220 */ /* 0x000fe20000400000 */
[----:B------:R-:W-:Y:S01]  /*c6f0*/  F2FP.BF16.F32.PACK_AB R151, RZ, R151 ;  /* 0x00000097ff97723e */ /* 0x000fe200000010ff */
[-C--:B------:R-:W-:Y:S01]  /*c700*/  FMUL R79, R79, R23.reuse ;  /* 0x000000174f4f7220 */ /* 0x080fe20000400000 */
[----:B------:R-:W-:Y:S01]  /*c710*/  IADD3.X R13, R7, UR4, RZ, P4, !PT ;  /* 0x00000004070d7c10 */ /* 0x000fe2000a7fe4ff */
[-C--:B------:R-:W-:Y:S01]  /*c720*/  FMUL R80, R80, R23.reuse ;  /* 0x0000001750507220 */ /* 0x080fe20000400000 */
[----:B------:R-:W-:Y:S01]  /*c730*/  ISETP.GT.AND P4, PT, R0, 0x61, P2 ;  /* 0x000000610000780c */ /* 0x000fe20001784270 */
[----:B------:R-:W-:Y:S01]  /*c740*/  FMUL R81, R81, R23 ;  /* 0x0000001751517220 */ /* 0x000fe20000400000 */
[----:B------:R-:W-:Y:S01]  /*c750*/  F2FP.BF16.F32.PACK_AB R24, RZ, R24 ;  /* 0x00000018ff18723e */ /* 0x000fe200000010ff */
[----:B------:R1:W-:Y:S01]  /*c760*/  @P0 STG.E.U16 desc[UR36][R12.64+0xb2], R135 ;  /* 0x0000b2870c000986 */ /* 0x0003e2000c101524 */
[----:B------:R-:W-:Y:S01]  /*c770*/  F2FP.BF16.F32.PACK_AB R25, RZ, R25 ;  /* 0x00000019ff19723e */ /* 0x000fe200000010ff */
[-C--:B------:R-:W-:Y:S01]  /*c780*/  FMUL R82, R82, R23.reuse ;  /* 0x0000001752527220 */ /* 0x080fe20000400000 */
[----:B0-----:R-:W-:Y:S01]  /*c790*/  IADD3 R10, P0, R6, UR5, RZ ;  /* 0x00000005060a7c10 */ /* 0x001fe2000ff1e0ff */
[----:B------:R-:W-:Y:S01]  /*c7a0*/  @P1 STG.E.U16 desc[UR36][R8.64+0xc0], R136 ;  /* 0x0000c08808001986 */ /* 0x000fe2000c101524 */
[----:B------:R-:W-:Y:S01]  /*c7b0*/  ISETP.GT.AND P1, PT, R3, 0x100, PT ;  /* 0x000001000300780c */ /* 0x000fe20003f24270 */
[-C--:B------:R-:W-:Y:S01]  /*c7c0*/  FMUL R83, R83, R23.reuse ;  /* 0x0000001753537220 */ /* 0x080fe20000400000 */
[----:B------:R-:W-:Y:S01]  /*c7d0*/  IADD3.X R11, R7, UR4, RZ, P0, !PT ;  /* 0x00000004070b7c10 */ /* 0x000fe200087fe4ff */
[-C--:B------:R-:W-:Y:S01]  /*c7e0*/  FMUL R84, R84, R23.reuse ;  /* 0x0000001754547220 */ /* 0x080fe20000400000 */
[----:B------:R-:W-:Y:S01]  /*c7f0*/  ISETP.GT.AND P0, PT, R3, 0x108, PT ;  /* 0x000001080300780c */ /* 0x000fe20003f04270 */
[----:B------:R-:W-:Y:S01]  /*c800*/  @P4 STG.E.U16 desc[UR36][R8.64+0xc2], R137 ;  /* 0x0000c28908004986 */ /* 0x000fe2000c101524 */
[----:B------:R-:W-:Y:S01]  /*c810*/  ISETP.GT.AND P4, PT, R0, 0x61, P3 ;  /* 0x000000610000780c */ /* 0x000fe20001f84270 */
[-C--:B------:R-:W-:Y:S01]  /*c820*/  FMUL R85, R85, R23.reuse ;  /* 0x0000001755557220 */ /* 0x080fe20000400000 */
[----:B------:R-:W-:Y:S01]  /*c830*/  F2FP.BF16.F32.PACK_AB R26, RZ, R26 ;  /* 0x0000001aff1a723e */ /* 0x000fe200000010ff */
[----:B------:R0:W-:Y:S01]  /*c840*/  @P5 STG.E.U16 desc[UR36][R10.64+0xc0], R138 ;  /* 0x0000c08a0a005986 */ /* 0x0001e2000c101524 */
[----:B-1----:R-:W-:Y:S01]  /*c850*/  IADD3 R12, P5, R6, UR5, RZ ;  /* 0x00000005060c7c10 */ /* 0x002fe2000ffbe0ff */
[----:B------:R-:W-:Y:S01]  /*c860*/  FMUL R86, R86, R23 ;  /* 0x0000001756567220 */ /* 0x000fe20000400000 */
[----:B------:R-:W-:Y:S01]  /*c870*/  F2FP.BF16.F32.PACK_AB R27, RZ, R27 ;  /* 0x0000001bff1b723e */ /* 0x000fe200000010ff */
[----:B------:R-:W-:Y:S01]  /*c880*/  FMUL R87, R87, R23 ;  /* 0x0000001757577220 */ /* 0x000fe20000400000 */
[----:B------:R-:W-:-:S02]  /*c890*/  IADD3.X R13, R7, UR4, RZ, P5, !PT ;  /* 0x00000004070d7c10 */ /* 0x000fc4000affe4ff */
[C---:B------:R-:W-:Y:S02]  /*c8a0*/  ISETP.GT.AND P5, PT, R0.reuse, 0x69, P2 ;  /* 0x000000690000780c */ /* 0x040fe400017a4270 */
[----:B------:R-:W-:Y:S01]  /*c8b0*/  F2FP.BF16.F32.PACK_AB R28, RZ, R28 ;  /* 0x0000001cff1c723e */ /* 0x000fe200000010ff */
[----:B------:R1:W-:Y:S01]  /*c8c0*/  @P4 STG.E.U16 desc[UR36][R12.64+0xc2], R139 ;  /* 0x0000c28b0c004986 */ /* 0x0003e2000c101524 */
[----:B------:R-:W-:Y:S02]  /*c8d0*/  ISETP.GT.AND P4, PT, R0, 0x68, P3 ;  /* 0x000000680000780c */ /* 0x000fe40001f84270 */
[----:B------:R-:W-:Y:S01]  /*c8e0*/  F2FP.BF16.F32.PACK_AB R29, RZ, R29 ;  /* 0x0000001dff1d723e */ /* 0x000fe200000010ff */
[----:B------:R-:W-:Y:S01]  /*c8f0*/  @P6 STG.E.U16 desc[UR36][R8.64+0xd0], R140 ;  /* 0x0000d08c08006986 */ /* 0x000fe2000c101524 */
[----:B0-----:R-:W-:Y:S02]  /*c900*/  IADD3 R10, P6, R6, UR5, RZ ;  /* 0x00000005060a7c10 */ /* 0x001fe4000ffde0ff */
[----:B------:R-:W-:-:S02]  /*c910*/  F2FP.BF16.F32.PACK_AB R30, RZ, R30 ;  /* 0x0000001eff1e723e */ /* 0x000fc400000010ff */
[C---:B------:R-:W-:Y:S01]  /*c920*/  IADD3.X R11, R7.reuse, UR4, RZ, P6, !PT ;  /* 0x00000004070b7c10 */ /* 0x040fe2000b7fe4ff */
[----:B------:R-:W-:Y:S01]  /*c930*/  @P5 STG.E.U16 desc[UR36][R8.64+0xd2], R141 ;  /* 0x0000d28d08005986 */ /* 0x000fe2000c101524 */
[----:B------:R-:W-:Y:S02]  /*c940*/  ISETP.GT.AND P5, PT, R0, 0x70, P2 ;  /* 0x000000700000780c */ /* 0x000fe400017a4270 */
[----:B-1----:R-:W-:Y:S01]  /*c950*/  IADD3 R12, P6, R6, UR5, RZ ;  /* 0x00000005060c7c10 */ /* 0x002fe2000ffde0ff */
[----:B------:R0:W-:Y:S01]  /*c960*/  @P4 STG.E.U16 desc[UR36][R10.64+0xd0], R142 ;  /* 0x0000d08e0a004986 */ /* 0x0001e2000c101524 */
[C---:B------:R-:W-:Y:S02]  /*c970*/  ISETP.GT.AND P4, PT, R0.reuse, 0x69, P3 ;  /* 0x000000690000780c */ /* 0x040fe40001f84270 */
[----:B------:R-:W-:Y:S02]  /*c980*/  IADD3.X R13, R7, UR4, RZ, P6, !PT ;  /* 0x00000004070d7c10 */ /* 0x000fe4000b7fe4ff */
[----:B------:R-:W-:-:S02]  /*c990*/  ISETP.GT.AND P6, PT, R0, 0x71, P2 ;  /* 0x000000710000780c */ /* 0x000fc400017c4270 */
[----:B------:R-:W-:Y:S02]  /*c9a0*/  F2FP.BF16.F32.PACK_AB R31, RZ, R31 ;  /* 0x0000001fff1f723e */ /* 0x000fe400000010ff */
[----:B------:R-:W-:Y:S02]  /*c9b0*/  F2FP.BF16.F32.PACK_AB R32, RZ, R32 ;  /* 0x00000020ff20723e */ /* 0x000fe400000010ff */
[----:B------:R-:W-:Y:S02]  /*c9c0*/  F2FP.BF16.F32.PACK_AB R33, RZ, R33 ;  /* 0x00000021ff21723e */ /* 0x000fe400000010ff */
[----:B------:R-:W-:Y:S01]  /*c9d0*/  F2FP.BF16.F32.PACK_AB R34, RZ, R34 ;  /* 0x00000022ff22723e */ /* 0x000fe200000010ff */
[----:B------:R1:W-:Y:S01]  /*c9e0*/  @P4 STG.E.U16 desc[UR36][R12.64+0xd2], R143 ;  /* 0x0000d28f0c004986 */ /* 0x0003e2000c101524 */
[C---:B------:R-:W-:Y:S02]  /*c9f0*/  ISETP.GT.AND P4, PT, R0.reuse, 0x71, P3 ;  /* 0x000000710000780c */ /* 0x040fe40001f84270 */
[----:B------:R-:W-:Y:S01]  /*ca00*/  F2FP.BF16.F32.PACK_AB R35, RZ, R35 ;  /* 0x00000023ff23723e */ /* 0x000fe200000010ff */
[----:B------:R-:W-:Y:S01]  /*ca10*/  @P5 STG.E.U16 desc[UR36][R8.64+0xe0], R144 ;  /* 0x0000e09008005986 */ /* 0x000fe2000c101524 */
[----:B------:R-:W-:-:S02]  /*ca20*/  ISETP.GT.AND P5, PT, R0, 0x70, P3 ;  /* 0x000000700000780c */ /* 0x000fc40001fa4270 */
[----:B------:R-:W-:Y:S01]  /*ca30*/  F2FP.BF16.F32.PACK_AB R36, RZ, R36 ;  /* 0x00000024ff24723e */ /* 0x000fe200000010ff */
[----:B------:R-:W-:Y:S01]  /*ca40*/  @P6 STG.E.U16 desc[UR36][R8.64+0xe2], R145 ;  /* 0x0000e29108006986 */ /* 0x000fe2000c101524 */
[C---:B0-----:R-:W-:Y:S02]  /*ca50*/  IADD3 R10, P6, R6.reuse, UR5, RZ ;  /* 0x00000005060a7c10 */ /* 0x041fe4000ffde0ff */
[----:B------:R-:W-:Y:S02]  /*ca60*/  F2FP.BF16.F32.PACK_AB R37, RZ, R37 ;  /* 0x00000025ff25723e */ /* 0x000fe400000010ff */
[C---:B------:R-:W-:Y:S02]  /*ca70*/  IADD3.X R11, R7.reuse, UR4, RZ, P6, !PT ;  /* 0x00000004070b7c10 */ /* 0x040fe4000b7fe4ff */
[----:B-1----:R-:W-:Y:S02]  /*ca80*/  IADD3 R12, P6, R6, UR5, RZ ;  /* 0x00000005060c7c10 */ /* 0x002fe4000ffde0ff */
[----:B------:R-:W-:Y:S01]  /*ca90*/  F2FP.BF16.F32.PACK_AB R38, RZ, R38 ;  /* 0x00000026ff26723e */ /* 0x000fe200000010ff */
[----:B------:R0:W-:Y:S01]  /*caa0*/  @P5 STG.E.U16 desc[UR36][R10.64+0xe0], R146 ;  /* 0x0000e0920a005986 */ /* 0x0001e2000c101524 */
[----:B------:R-:W-:-:S02]  /*cab0*/  IADD3.X R13, R7, UR4, RZ, P6, !PT ;  /* 0x00000004070d7c10 */ /* 0x000fc4000b7fe4ff */
[C---:B------:R-:W-:Y:S02]  /*cac0*/  ISETP.GT.AND P5, PT, R0.reuse, 0x78, P2 ;  /* 0x000000780000780c */ /* 0x040fe400017a4270 */
[C---:B------:R-:W-:Y:S01]  /*cad0*/  ISETP.GT.AND P2, PT, R0.reuse, 0x79, P2 ;  /* 0x000000790000780c */ /* 0x040fe20001744270 */
[----:B------:R-:W-:Y:S01]  /*cae0*/  @P4 STG.E.U16 desc[UR36][R12.64+0xe2], R147 ;  /* 0x0000e2930c004986 */ /* 0x000fe2000c101524 */
[----:B------:R-:W-:Y:S02]  /*caf0*/  ISETP.GT.AND P4, PT, R0, 0x78, P3 ;  /* 0x000000780000780c */ /* 0x000fe40001f84270 */
[----:B------:R-:W-:Y:S02]  /*cb00*/  IADD3 R14, P6, R6, UR5, RZ ;  /* 0x00000005060e7c10 */ /* 0x000fe4000ffde0ff */
[----:B------:R-:W-:Y:S02]  /*cb10*/  ISETP.GT.AND P3, PT, R0, 0x79, P3 ;  /* 0x000000790000780c */ /* 0x000fe40001f64270 */
[----:B------:R-:W-:-:S02]  /*cb20*/  IADD3.X R15, R7, UR4, RZ, P6, !PT ;  /* 0x00000004070f7c10 */ /* 0x000fc4000b7fe4ff */
[----:B------:R-:W-:Y:S01]  /*cb30*/  IADD3 R4, P6, R4, UR11, RZ ;  /* 0x0000000b04047c10 */ /* 0x000fe2000ffde0ff */
[----:B------:R-:W-:Y:S01]  /*cb40*/  @P5 STG.E.U16 desc[UR36][R8.64+0xf0], R148 ;  /* 0x0000f09408005986 */ /* 0x000fe2000c101524 */
[----:B0-----:R-:W-:Y:S02]  /*cb50*/  IADD3 R10, P5, R6, UR5, RZ ;  /* 0x00000005060a7c10 */ /* 0x001fe4000ffbe0ff */
[----:B------:R-:W-:Y:S01]  /*cb60*/  IADD3.X R5, R5, UR10, RZ, P6, !PT ;  /* 0x0000000a05057c10 */ /* 0x000fe2000b7fe4ff */
[----:B------:R0:W-:Y:S01]  /*cb70*/  @P2 STG.E.U16 desc[UR36][R8.64+0xf2], R149 ;  /* 0x0000f29508002986 */ /* 0x0001e2000c101524 */
[C---:B------:R-:W-:Y:S02]  /*cb80*/  ISETP.GT.AND P2, PT, R0.reuse, RZ, P1 ;  /* 0x000000ff0000720c */ /* 0x040fe40000f44270 */
[----:B------:R-:W-:Y:S01]  /*cb90*/  IADD3.X R11, R7, UR4, RZ, P5, !PT ;  /* 0x00000004070b7c10 */ /* 0x000fe2000affe4ff */
[----:B------:R-:W-:Y:S01]  /*cba0*/  @P4 STG.E.U16 desc[UR36][R14.64+0xf0], R150 ;  /* 0x0000f0960e004986 */ /* 0x000fe2000c101524 */
[----:B------:R-:W-:-:S02]  /*cbb0*/  ISETP.GT.AND P4, PT, R0, 0x1, P1 ;  /* 0x000000010000780c */ /* 0x000fc40000f84270 */
[C---:B------:R-:W-:Y:S01]  /*cbc0*/  ISETP.GT.AND P5, PT, R0.reuse, RZ, P0 ;  /* 0x000000ff0000720c */ /* 0x040fe200007a4270 */
[----:B------:R1:W-:Y:S01]  /*cbd0*/  @P3 STG.E.U16 desc[UR36][R10.64+0xf2], R151 ;  /* 0x0000f2970a003986 */ /* 0x0003e2000c101524 */
[----:B------:R-:W-:Y:S02]  /*cbe0*/  ISETP.GT.AND P3, PT, R0, 0x8, P1 ;  /* 0x000000080000780c */ /* 0x000fe40000f64270 */
[----:B------:R-:W-:Y:S02]  /*cbf0*/  F2FP.BF16.F32.PACK_AB R39, RZ, R39 ;  /* 0x00000027ff27723e */ /* 0x000fe400000010ff */
[----:B0-----:R-:W-:Y:S01]  /*cc00*/  IADD3 R8, P6, R6, UR11, RZ ;  /* 0x0000000b06087c10 */ /* 0x001fe2000ffde0ff */
[----:B------:R-:W-:Y:S01]  /*cc10*/  @P2 STG.E.U16 desc[UR36][R4.64], R24 ;  /* 0x0000001804002986 */ /* 0x000fe2000c101524 */
[C---:B------:R-:W-:Y:S02]  /*cc20*/  ISETP.GT.AND P2, PT, R0.reuse, 0x9, P1 ;  /* 0x000000090000780c */ /* 0x040fe40000f44270 */
[----:B------:R-:W-:Y:S01]  /*cc30*/  IADD3.X R9, R7, UR10, RZ, P6, !PT ;  /* 0x0000000a07097c10 */ /* 0x000fe2000b7fe4ff */
[----:B------:R-:W-:Y:S01]  /*cc40*/  @P4 STG.E.U16 desc[UR36][R4.64+0x2], R25 ;  /* 0x0000021904004986 */ /* 0x000fe2000c101524 */
[----:B------:R-:W-:-:S02]  /*cc50*/  ISETP.GT.AND P4, PT, R0, 0x1, P0 ;  /* 0x000000010000780c */ /* 0x000fc40000784270 */
[----:B-1----:R-:W-:Y:S01]  /*cc60*/  IADD3 R10, P6, R6, UR11, RZ ;  /* 0x0000000b060a7c10 */ /* 0x002fe2000ffde0ff */
[----:B------:R0:W-:Y:S01]  /*cc70*/  @P5 STG.E.U16 desc[UR36][R8.64], R26 ;  /* 0x0000001a08005986 */ /* 0x0001e2000c101524 */
[C---:B------:R-:W-:Y:S02]  /*cc80*/  ISETP.GT.AND P5, PT, R0.reuse, 0x8, P0 ;  /* 0x000000080000780c */ /* 0x040fe400007a4270 */
[----:B------:R-:W-:Y:S02]  /*cc90*/  IADD3.X R11, R7, UR10, RZ, P6, !PT ;  /* 0x0000000a070b7c10 */ /* 0x000fe4000b7fe4ff */
[----:B------:R-:W-:Y:S02]  /*cca0*/  F2FP.BF16.F32.PACK_AB R40, RZ, R40 ;  /* 0x00000028ff28723e */ /* 0x000fe400000010ff */
[----:B------:R-:W-:Y:S02]  /*ccb0*/  F2FP.BF16.F32.PACK_AB R41, RZ, R41 ;  /* 0x00000029ff29723e */ /* 0x000fe400000010ff */
[----:B------:R-:W-:Y:S01]  /*ccc0*/  F2FP.BF16.F32.PACK_AB R42, RZ, R42 ;  /* 0x0000002aff2a723e */ /* 0x000fe200000010ff */
[----:B------:R1:W-:Y:S01]  /*ccd0*/  @P4 STG.E.U16 desc[UR36][R10.64+0x2], R27 ;  /* 0x0000021b0a004986 */ /* 0x0003e2000c101524 */
[----:B------:R-:W-:-:S02]  /*cce0*/  ISETP.GT.AND P4, PT, R0, 0x9, P0 ;  /* 0x000000090000780c */ /* 0x000fc40000784270 */
[----:B0-----:R-:W-:Y:S01]  /*ccf0*/  IADD3 R8, P6, R6, UR11, RZ ;  /* 0x0000000b06087c10 */ /* 0x001fe2000ffde0ff */
[----:B------:R-:W-:Y:S01]  /*cd00*/  @P3 STG.E.U16 desc[UR36][R4.64+0x10], R28 ;  /* 0x0000101c04003986 */ /* 0x000fe2000c101524 */
[C---:B------:R-:W-:Y:S02]  /*cd10*/  ISETP.GT.AND P3, PT, R0.reuse, 0x10, P1 ;  /* 0x000000100000780c */ /* 0x040fe40000f64270 */
[----:B------:R-:W-:Y:S01]  /*cd20*/  IADD3.X R9, R7, UR10, RZ, P6, !PT ;  /* 0x0000000a07097c10 */ /* 0x000fe2000b7fe4ff */
[----:B------:R-:W-:Y:S01]  /*cd30*/  @P2 STG.E.U16 desc[UR36][R4.64+0x12], R29 ;  /* 0x0000121d04002986 */ /* 0x000fe2000c101524 */
[----:B------:R-:W-:Y:S02]  /*cd40*/  ISETP.GT.AND P2, PT, R0, 0x11, P1 ;  /* 0x000000110000780c */ /* 0x000fe40000f44270 */
[----:B------:R-:W-:Y:S01]  /*cd50*/  F2FP.BF16.F32.PACK_AB R43, RZ, R43 ;  /* 0x0000002bff2b723e */ /* 0x000fe200000010ff */
[----:B------:R0:W-:Y:S01]  /*cd60*/  @P5 STG.E.U16 desc[UR36][R8.64+0x10], R30 ;  /* 0x0000101e08005986 */ /* 0x0001e2000c101524 */
[----:B-1----:R-:W-:-:S02]  /*cd70*/  IADD3 R10, P6, R6, UR11, RZ ;  /* 0x0000000b060a7c10 */ /* 0x002fc4000ffde0ff */
[C---:B------:R-:W-:Y:S02]  /*cd80*/  ISETP.GT.AND P5, PT, R0.reuse, 0x10, P0 ;  /* 0x000000100000780c */ /* 0x040fe400007a4270 */
[----:B------:R-:W-:Y:S02]  /*cd90*/  IADD3.X R11, R7, UR10, RZ, P6, !PT ;  /* 0x0000000a070b7c10 */ /* 0x000fe4000b7fe4ff */
[----:B------:R-:W-:Y:S02]  /*cda0*/  F2FP.BF16.F32.PACK_AB R44, RZ, R44 ;  /* 0x0000002cff2c723e */ /* 0x000fe400000010ff */
[----:B------:R-:W-:Y:S01]  /*cdb0*/  F2FP.BF16.F32.PACK_AB R45, RZ, R45 ;  /* 0x0000002dff2d723e */ /* 0x000fe200000010ff */
[----:B------:R1:W-:Y:S01]  /*cdc0*/  @P4 STG.E.U16 desc[UR36][R10.64+0x12], R31 ;  /* 0x0000121f0a004986 */ /* 0x0003e2000c101524 */
[----:B------:R-:W-:Y:S02]  /*cdd0*/  ISETP.GT.AND P4, PT, R0, 0x11, P0 ;  /* 0x000000110000780c */ /* 0x000fe40000784270 */
[----:B0-----:R-:W-:Y:S01]  /*cde0*/  IADD3 R8, P6, R6, UR11, RZ ;  /* 0x0000000b06087c10 */ /* 0x001fe2000ffde0ff */
[----:B------:R-:W-:Y:S01]  /*cdf0*/  @P3 STG.E.U16 desc[UR36][R4.64+0x20], R32 ;  /* 0x0000202004003986 */ /* 0x000fe2000c101524 */
[----:B------:R-:W-:-:S02]  /*ce00*/  ISETP.GT.AND P3, PT, R0, 0x18, P1 ;  /* 0x000000180000780c */ /* 0x000fc40000f64270 */
[C---:B------:R-:W-:Y:S01]  /*ce10*/  IADD3.X R9, R7.reuse, UR10, RZ, P6, !PT ;  /* 0x0000000a07097c10 */ /* 0x040fe2000b7fe4ff */
[----:B------:R-:W-:Y:S01]  /*ce20*/  @P2 STG.E.U16 desc[UR36][R4.64+0x22], R33 ;  /* 0x0000222104002986 */ /* 0x000fe2000c101524 */
[----:B------:R-:W-:Y:S02]  /*ce30*/  ISETP.GT.AND P2, PT, R0, 0x19, P1 ;  /* 0x000000190000780c */ /* 0x000fe40000f44270 */
[----:B------:R-:W-:Y:S01]  /*ce40*/  F2FP.BF16.F32.PACK_AB R46, RZ, R46 ;  /* 0x0000002eff2e723e */ /* 0x000fe200000010ff */
[----:B------:R0:W-:Y:S01]  /*ce50*/  @P5 STG.E.U16 desc[UR36][R8.64+0x20], R34 ;  /* 0x0000202208005986 */ /* 0x0001e2000c101524 */
[----:B-1----:R-:W-:Y:S02]  /*ce60*/  IADD3 R10, P6, R6, UR11, RZ ;  /* 0x0000000b060a7c10 */ /* 0x002fe4000ffde0ff */
[----:B------:R-:W-:Y:S02]  /*ce70*/  ISETP.GT.AND P5, PT, R0, 0x18, P0 ;  /* 0x000000180000780c */ /* 0x000fe400007a4270 */
[----:B------:R-:W-:-:S02]  /*ce80*/  IADD3.X R11, R7, UR10, RZ, P6, !PT ;  /* 0x0000000a070b7c10 */ /* 0x000fc4000b7fe4ff */
[----:B------:R-:W-:Y:S02]  /*ce90*/  F2FP.BF16.F32.PACK_AB R47, RZ, R47 ;  /* 0x0000002fff2f723e */ /* 0x000fe400000010ff */
[----:B------:R-:W-:Y:S01]  /*cea0*/  F2FP.BF16.F32.PACK_AB R48, RZ, R48 ;  /* 0x00000030ff30723e */ /* 0x000fe200000010ff */
[----:B------:R1:W-:Y:S01]  /*ceb0*/  @P4 STG.E.U16 desc[UR36][R10.64+0x22], R35 ;  /* 0x000022230a004986 */ /* 0x0003e2000c101524 */
[----:B------:R-:W-:Y:S02]  /*cec0*/  ISETP.GT.AND P4, PT, R0, 0x19, P0 ;  /* 0x000000190000780c */ /* 0x000fe40000784270 */
[----:B0-----:R-:W-:Y:S01]  /*ced0*/  IADD3 R8, P6, R6, UR11, RZ ;  /* 0x0000000b06087c10 */ /* 0x001fe2000ffde0ff */
[----:B------:R-:W-:Y:S01]  /*cee0*/  @P3 STG.E.U16 desc[UR36][R4.64+0x30], R36 ;  /* 0x0000302404003986 */ /* 0x000fe2000c101524 */
[C---:B------:R-:W-:Y:S02]  /*cef0*/  ISETP.GT.AND P3, PT, R0.reuse, 0x20, P1 ;  /* 0x000000200000780c */ /* 0x040fe40000f64270 */
[----:B------:R-:W-:Y:S01]  /*cf00*/  IADD3.X R9, R7, UR10, RZ, P6, !PT ;  /* 0x0000000a07097c10 */ /* 0x000fe2000b7fe4ff */
[----:B------:R-:W-:Y:S01]  /*cf10*/  @P2 STG.E.U16 desc[UR36][R4.64+0x32], R37 ;  /* 0x0000322504002986 */ /* 0x000fe2000c101524 */
[----:B------:R-:W-:-:S02]  /*cf20*/  ISETP.GT.AND P2, PT, R0, 0x21, P1 ;  /* 0x000000210000780c */ /* 0x000fc40000f44270 */
[----:B------:R-:W-:Y:S01]  /*cf30*/  F2FP.BF16.F32.PACK_AB R49, RZ, R49 ;  /* 0x00000031ff31723e */ /* 0x000fe200000010ff */
[----:B------:R0:W-:Y:S01]  /*cf40*/  @P5 STG.E.U16 desc[UR36][R8.64+0x30], R38 ;  /* 0x0000302608005986 */ /* 0x0001e2000c101524 */
[----:B-1----:R-:W-:Y:S02]  /*cf50*/  IADD3 R10, P6, R6, UR11, RZ ;  /* 0x0000000b060a7c10 */ /* 0x002fe4000ffde0ff */
[C---:B------:R-:W-:Y:S02]  /*cf60*/  ISETP.GT.AND P5, PT, R0.reuse, 0x20, P0 ;  /* 0x000000200000780c */ /* 0x040fe400007a4270 */
[----:B------:R-:W-:Y:S02]  /*cf70*/  IADD3.X R11, R7, UR10, RZ, P6, !PT ;  /* 0x0000000a070b7c10 */ /* 0x000fe4000b7fe4ff */
        /* <DEDUP_REMOVED lines=133> */
[----:B------:R-:W-:Y:S02]  /*d7d0*/  F2FP.BF16.F32.PACK_AB R77, RZ, R77 ;  /* 0x0000004dff4d723e */ /* 0x000fe400000010ff */
[----:B------:R-:W-:Y:S02]  /*d7e0*/  IADD3.X R11, R7, UR10, RZ, P6, !PT ;  /* 0x0000000a070b7c10 */ /* 0x000fe4000b7fe4ff */
[C---:B------:R-:W-:Y:S02]  /*d7f0*/  ISETP.GT.AND P5, PT, R0.reuse, 0x68, P0 ;  /* 0x000000680000780c */ /* 0x040fe400007a4270 */
        /* <DEDUP_REMOVED lines=12> */
[----:B------:R-:W-:Y:S02]  /*d8c0*/  F2FP.BF16.F32.PACK_AB R80, RZ, R80 ;  /* 0x00000050ff50723e */ /* 0x000fe400000010ff */
[----:B------:R-:W-:Y:S02]  /*d8d0*/  IADD3.X R11, R7, UR10, RZ, P6, !PT ;  /* 0x0000000a070b7c10 */ /* 0x000fe4000b7fe4ff */
[----:B------:R-:W-:Y:S02]  /*d8e0*/  F2FP.BF16.F32.PACK_AB R81, RZ, R81 ;  /* 0x00000051ff51723e */ /* 0x000fe400000010ff */
[----:B------:R-:W-:Y:S01]  /*d8f0*/  F2FP.BF16.F32.PACK_AB R82, RZ, R82 ;  /* 0x00000052ff52723e */ /* 0x000fe200000010ff */
[----:B------:R1:W-:Y:S01]  /*d900*/  @P4 STG.E.U16 desc[UR36][R10.64+0xd2], R79 ;  /* 0x0000d24f0a004986 */ /* 0x0003e2000c101524 */
[----:B------:R-:W-:Y:S02]  /*d910*/  ISETP.GT.AND P4, PT, R0, 0x70, P0 ;  /* 0x000000700000780c */ /* 0x000fe40000784270 */
[----:B0-----:R-:W-:Y:S01]  /*d920*/  IADD3 R8, P6, R6, UR11, RZ ;  /* 0x0000000b06087c10 */ /* 0x001fe2000ffde0ff */
[----:B------:R0:W-:Y:S01]  /*d930*/  @P3 STG.E.U16 desc[UR36][R4.64+0xe0], R80 ;  /* 0x0000e05004003986 */ /* 0x0001e2000c101524 */
[----:B------:R-:W-:-:S02]  /*d940*/  ISETP.GT.AND P3, PT, R0, 0x71, P0 ;  /* 0x000000710000780c */ /* 0x000fc40000764270 */
[C---:B------:R-:W-:Y:S01]  /*d950*/  IADD3.X R9, R7.reuse, UR10, RZ, P6, !PT ;  /* 0x0000000a07097c10 */ /* 0x040fe2000b7fe4ff */
[----:B------:R0:W-:Y:S01]  /*d960*/  @P2 STG.E.U16 desc[UR36][R4.64+0xe2], R81 ;  /* 0x0000e25104002986 */ /* 0x0001e2000c101524 */
[----:B------:R-:W-:Y:S02]  /*d970*/  ISETP.GT.AND P2, PT, R0, 0x78, P1 ;  /* 0x000000780000780c */ /* 0x000fe40000f44270 */
[----:B------:R-:W-:Y:S02]  /*d980*/  F2FP.BF16.F32.PACK_AB R83, RZ, R83 ;  /* 0x00000053ff53723e */ /* 0x000fe400000010ff */
[----:B-1----:R-:W-:Y:S01]  /*d990*/  IADD3 R10, P6, R6, UR11, RZ ;  /* 0x0000000b060a7c10 */ /* 0x002fe2000ffde0ff */
[----:B------:R0:W-:Y:S01]  /*d9a0*/  @P4 STG.E.U16 desc[UR36][R8.64+0xe0], R82 ;  /* 0x0000e05208004986 */ /* 0x0001e2000c101524 */
[----:B------:R-:W-:Y:S02]  /*d9b0*/  F2FP.BF16.F32.PACK_AB R84, RZ, R84 ;  /* 0x00000054ff54723e */ /* 0x000fe400000010ff */
[----:B------:R-:W-:-:S02]  /*d9c0*/  IADD3.X R11, R7, UR10, RZ, P6, !PT ;  /* 0x0000000a070b7c10 */ /* 0x000fc4000b7fe4ff */
[C---:B------:R-:W-:Y:S02]  /*d9d0*/  ISETP.GT.AND P1, PT, R0.reuse, 0x79, P1 ;  /* 0x000000790000780c */ /* 0x040fe40000f24270 */
[C---:B------:R-:W-:Y:S01]  /*d9e0*/  ISETP.GT.AND P5, PT, R0.reuse, 0x78, P0 ;  /* 0x000000780000780c */ /* 0x040fe200007a4270 */
[----:B------:R0:W-:Y:S01]  /*d9f0*/  @P3 STG.E.U16 desc[UR36][R10.64+0xe2], R83 ;  /* 0x0000e2530a003986 */ /* 0x0001e2000c101524 */
[----:B------:R-:W-:Y:S02]  /*da00*/  ISETP.GT.AND P0, PT, R0, 0x79, P0 ;  /* 0x000000790000780c */ /* 0x000fe40000704270 */
[----:B------:R-:W-:Y:S01]  /*da10*/  F2FP.BF16.F32.PACK_AB R85, RZ, R85 ;  /* 0x00000055ff55723e */ /* 0x000fe200000010ff */
[----:B------:R0:W-:Y:S01]  /*da20*/  @P2 STG.E.U16 desc[UR36][R4.64+0xf0], R84 ;  /* 0x0000f05404002986 */ /* 0x0001e2000c101524 */
[C---:B------:R-:W-:Y:S02]  /*da30*/  IADD3 R12, P2, R6.reuse, UR11, RZ ;  /* 0x0000000b060c7c10 */ /* 0x040fe4000ff5e0ff */
[----:B------:R-:W-:-:S02]  /*da40*/  IADD3 R6, P3, R6, UR11, RZ ;  /* 0x0000000b06067c10 */ /* 0x000fc4000ff7e0ff */
[----:B------:R-:W-:Y:S01]  /*da50*/  F2FP.BF16.F32.PACK_AB R86, RZ, R86 ;  /* 0x00000056ff56723e */ /* 0x000fe200000010ff */
[----:B------:R0:W-:Y:S01]  /*da60*/  @P1 STG.E.U16 desc[UR36][R4.64+0xf2], R85 ;  /* 0x0000f25504001986 */ /* 0x0001e2000c101524 */
[C---:B------:R-:W-:Y:S02]  /*da70*/  IADD3.X R13, R7.reuse, UR10, RZ, P2, !PT ;  /* 0x0000000a070d7c10 */ /* 0x040fe400097fe4ff */
[----:B------:R-:W-:Y:S02]  /*da80*/  F2FP.BF16.F32.PACK_AB R87, RZ, R87 ;  /* 0x00000057ff57723e */ /* 0x000fe400000010ff */
[----:B------:R-:W-:Y:S01]  /*da90*/  IADD3.X R7, R7, UR10, RZ, P3, !PT ;  /* 0x0000000a07077c10 */ /* 0x000fe20009ffe4ff */
[----:B------:R0:W-:Y:S04]  /*daa0*/  @P5 STG.E.U16 desc[UR36][R12.64+0xf0], R86 ;  /* 0x0000f0560c005986 */ /* 0x0001e8000c101524 */
[----:B------:R0:W-:Y:S02]  /*dab0*/  @P0 STG.E.U16 desc[UR36][R6.64+0xf2], R87 ;  /* 0x0000f25706000986 */ /* 0x0001e4000c101524 */
.L_x_172:
[----:B------:R-:W-:Y:S05]  /*dac0*/  BSYNC B0 ;  /* 0x0000000000007941 */ /* 0x000fea0003800000 */
.L_x_34:
[----:B------:R-:W-:Y:S01]  /*dad0*/  ULDC UR4, c[0x0][0xc] ;  /* 0x0000030000047ab9 */ /* 0x000fe20000000800 */
[----:B------:R-:W-:Y:S01]  /*dae0*/  ULDC UR5, c[0x0][0x10] ;  /* 0x0000040000057ab9 */ /* 0x000fe20000000800 */
[----:B----4-:R-:W4:Y:S01]  /*daf0*/  LDC R3, c[0x0][0x14] ;  /* 0x00000500ff037b82 */ /* 0x010f220000000800 */
[----:B------:R-:W-:Y:S01]  /*db00*/  UIMAD.WIDE.U32 UR4, UR4, UR5, URZ ;  /* 0x00000005040472a5 */ /* 0x000fe2000f8e003f */
[----:B------:R-:W-:Y:S01]  /*db10*/  PRMT R0, RZ, 0x7610, R0 ;  /* 0x00007610ff007816 */ /* 0x000fe20000000000 */
[----:B------:R-:W-:Y:S01]  /*db20*/  UMOV UR42, 0xffffffff ;  /* 0xffffffff002a7882 */ /* 0x000fe20000000000 */
[----:B------:R-:W-:-:S03]  /*db30*/  UMOV UR43, 0xffffffff ;  /* 0xffffffff002b7882 */ /* 0x000fc60000000000 */
[----:B----4-:R-:W-:-:S04]  /*db40*/  IMAD.WIDE.U32 R16, R3, UR4, R16 ;  /* 0x0000000403107c25 */ /* 0x010fc8000f8e0010 */
[----:B------:R-:W-:Y:S01]  /*db50*/  IMAD R3, R3, UR5, RZ ;  /* 0x0000000503037c24 */ /* 0x000fe2000f8e02ff */
[----:B------:R-:W-:Y:S02]  /*db60*/  ULDC.64 UR4, c[0x0][0x650] ;  /* 0x0001940000047ab9 */ /* 0x000fe40000000a00 */
[----:B------:R-:W-:Y:S01]  /*db70*/  ISETP.GE.U32.AND P0, PT, R16, UR4, PT ;  /* 0x0000000410007c0c */ /* 0x000fe2000bf06070 */
[----:B------:R-:W-:-:S05]  /*db80*/  IMAD.IADD R17, R17, 0x1, R3 ;  /* 0x0000000111117824 */ /* 0x000fca00078e0203 */
[----:B------:R-:W-:-:S13]  /*db90*/  ISETP.GE.U32.AND.EX P0, PT, R17, UR5, PT, P0 ;  /* 0x0000000511007c0c */ /* 0x000fda000bf06100 */
[----:B------:R-:W-:Y:S05]  /*dba0*/  @P0 BRA `(.L_x_173) ;  /* 0x0000000400880947 */ /* 0x000fea0003800000 */
[----:B------:R-:W4:Y:S01]  /*dbb0*/  S2UR UR6, SR_CTAID.X ;  /* 0x00000000000679c3 */ /* 0x000f220000002500 */
[----:B------:R-:W-:Y:S01]  /*dbc0*/  ULDC.64 UR12, c[0x0][0x628] ;  /* 0x00018a00000c7ab9 */ /* 0x000fe20000000a00 */
[----:B------:R-:W-:Y:S01]  /*dbd0*/  ULDC UR4, c[0x0][0x150] ;  /* 0x0000540000047ab9 */ /* 0x000fe20000000800 */
[----:B------:R-:W-:Y:S01]  /*dbe0*/  ISETP.NE.U32.AND P0, PT, RZ, UR12, PT ;  /* 0x0000000cff007c0c */ /* 0x000fe2000bf05070 */
[----:B------:R-:W-:Y:S01]  /*dbf0*/  ULDC UR15, c[0x0][0x630] ;  /* 0x00018c00000f7ab9 */ /* 0x000fe20000000800 */
[C---:B------:R-:W-:Y:S01]  /*dc00*/  R2UR UR16, R16.reuse ;  /* 0x00000000101072ca */ /* 0x040fe200000e0000 */
[----:B------:R-:W-:Y:S01]  /*dc10*/  ULDC UR19, c[0x0][0x154] ;  /* 0x0000550000137ab9 */ /* 0x000fe20000000800 */
[----:B------:R-:W-:Y:S01]  /*dc20*/  ISETP.NE.AND.EX P0, PT, RZ, UR13, PT, P0 ;  /* 0x0000000dff007c0c */ /* 0x000fe2000bf05300 */
[----:B------:R-:W0:Y:S01]  /*dc30*/  S2UR UR18, SR_CTAID.Y ;  /* 0x00000000001279c3 */ /* 0x000e220000002600 */
[----:B------:R-:W-:Y:S02]  /*dc40*/  R2UR UR17, R17 ;  /* 0x00000000111172ca */ /* 0x000fe400000e0000 */
[----:B------:R-:W-:-:S02]  /*dc50*/  R2UR UR10, R16 ;  /* 0x00000000100a72ca */ /* 0x000fc400000e0000 */
[----:B------:R-:W-:Y:S02]  /*dc60*/  R2UR UR11, R17 ;  /* 0x00000000110b72ca */ /* 0x000fe400000e0000 */
[----:B----4-:R-:W-:-:S05]  /*dc70*/  I2FP.F32.U32 R0, UR6 ;  /* 0x0000000600007c45 */ /* 0x010fca0008201000 */
[----:B------:R-:W-:-:S04]  /*dc80*/  FMUL R0, R0, UR4 ;  /* 0x0000000400007c20 */ /* 0x000fc80008400000 */
[----:B------:R4:W0:Y:S01]  /*dc90*/  F2I.U32.TRUNC.NTZ R3, R0 ;  /* 0x0000000000037305 */ /* 0x000822000020f000 */
        /* <DEDUP_REMOVED lines=13> */
.L_x_174:
[----:B------:R-:W-:Y:S01]  /*dd70*/  USHF.R.U64 UR43, UR10, UR15, UR11 ;  /* 0x0000000f0a2b7299 */ /* 0x000fe2000800120b */
[----:B0---4-:R-:W-:Y:S01]  /*dd80*/  I2FP.F32.U32 R0, UR18 ;  /* 0x0000001200007c45 */ /* 0x011fe20008201000 */
[----:B------:R-:W-:Y:S02]  /*dd90*/  USHF.R.U32.HI UR4, URZ, UR15, UR11 ;  /* 0x0000000f3f047299 */ /* 0x000fe4000801160b */
[----:B------:R-:W-:Y:S02]  /*dda0*/  UIADD3 UR10, UP0, URZ, -UR43, URZ ;  /* 0x8000002b3f0a7290 */ /* 0x000fe4000ff1e03f */
[----:B------:R-:W-:Y:S01]  /*ddb0*/  FMUL R0, R0, UR19 ;  /* 0x0000001300007c20 */ /* 0x000fe20008400000 */
[----:B------:R-:W-:Y:S01]  /*ddc0*/  ULDC.64 UR12, c[0x0][0x620] ;  /* 0x00018800000c7ab9 */ /* 0x000fe20000000a00 */
[----:B------:R-:W-:Y:S01]  /*ddd0*/  UIADD3.X UR4, URZ, ~UR4, URZ, UP0, !UPT ;  /* 0x800000043f047290 */ /* 0x000fe200087fe43f */
[----:B------:R-:W-:Y:S01]  /*dde0*/  UMOV UR8, UR16 ;  /* 0x0000001000087c82 */ /* 0x000fe20008000000 */
[----:B------:R-:W-:-:S02]  /*ddf0*/  UMOV UR9, UR17 ;  /* 0x0000001100097c82 */ /* 0x000fc40008000000 */
[----:B------:R-:W-:Y:S01]  /*de00*/  UIMAD UR4, UR4, UR12, URZ ;  /* 0x0000000c040472a4 */ /* 0x000fe2000f8e023f */
[----:B------:R-:W0:Y:S01]  /*de10*/  F2I.U32.TRUNC.NTZ R0, R0 ;  /* 0x0000000000007305 */ /* 0x000e22000020f000 */
[----:B------:R-:W-:Y:S01]  /*de20*/  UIMAD.WIDE.U32 UR8, UR10, UR12, UR8 ;  /* 0x0000000c0a0872a5 */ /* 0x000fe2000f8e0008 */
[----:B------:R-:W-:Y:S01]  /*de30*/  R2UR UR12, R3 ;  /* 0x00000000030c72ca */ /* 0x000fe200000e0000 */
[----:B------:R-:W-:Y:S01]  /*de40*/  UIMAD UR10, UR10, UR13, UR4 ;  /* 0x0000000d0a0a72a4 */ /* 0x000fe2000f8e0204 */
[----:B------:R-:W-:Y:S01]  /*de50*/  ULDC UR11, c[0x0][0x618] ;  /* 0x00018600000b7ab9 */ /* 0x000fe20000000800 */
[----:B------:R-:W-:Y:S02]  /*de60*/  ULDC UR21, c[0x0][0x658] ;  /* 0x0001960000157ab9 */ /* 0x000fe40000000800 */
[----:B------:R-:W-:Y:S01]  /*de70*/  UIADD3 UR9, UR9, UR10, URZ ;  /* 0x0000000a09097290 */ /* 0x000fe2000fffe03f */
[----:B------:R-:W-:Y:S01]  /*de80*/  UMOV UR15, 0xffffffff ;  /* 0xffffffff000f7882 */ /* 0x000fe20000000000 */
[----:B------:R-:W-:Y:S01]  /*de90*/  ULDC.64 UR4, c[0x0][0x640] ;  /* 0x0001900000047ab9 */ /* 0x000fe20000000a00 */
[----:B------:R-:W-:Y:S01]  /*dea0*/  USHF.L.U32 UR15, UR15, UR21, URZ ;  /* 0x000000150f0f7299 */ /* 0x000fe2000800063f */
[----:B------:R-:W-:Y:S01]  /*deb0*/  ISETP.NE.U32.AND P0, PT, RZ, UR4, PT ;  /* 0x00000004ff007c0c */ /* 0x000fe2000bf05070 */
[----:B------:R-:W-:-:S02]  /*dec0*/  USHF.R.U64 UR16, UR8, UR11, UR9 ;  /* 0x0000000b08107299 */ /* 0x000fc40008001209 */
[----:B------:R-:W-:Y:S01]  /*ded0*/  USHF.R.U32.HI UR8, URZ, UR11, UR9 ;  /* 0x0000000b3f087299 */ /* 0x000fe20008011609 */
[----:B0-----:R-:W-:Y:S01]  /*dee0*/  R2UR UR14, R0 ;  /* 0x00000000000e72ca */ /* 0x001fe200000e0000 */
[----:B------:R-:W-:Y:S01]  /*def0*/  ULDC UR17, c[0x0][0x608] ;  /* 0x0001820000117ab9 */ /* 0x000fe20000000800 */
[----:B------:R-:W-:Y:S01]  /*df00*/  ULOP3.LUT UR41, URZ, UR15, URZ, 0x33, !UPT ;  /* 0x0000000f3f297292 */ /* 0x000fe2000f8e333f */
[----:B------:R-:W-:Y:S01]  /*df10*/  ISETP.NE.AND.EX P0, PT, RZ, UR5, PT, P0 ;  /* 0x00000005ff007c0c */ /* 0x000fe2000bf05300 */
[----:B------:R-:W-:Y:S02]  /*df20*/  USHF.R.U64 UR15, UR16, UR17, UR8 ;  /* 0x00000011100f7299 */ /* 0x000fe40008001208 */
[----:B------:R-:W-:Y:S02]  /*df30*/  USHF.R.U32.HI UR8, URZ, UR17, UR8 ;  /* 0x000000113f087299 */ /* 0x000fe40008011608 */
[----:B------:R-:W-:Y:S02]  /*df40*/  UIADD3 UR12, -UR12, URZ, URZ ;  /* 0x0000003f0c0c7290 */ /* 0x000fe4000fffe13f */
[----:B------:R-:W-:Y:S01]  /*df50*/  USHF.R.U64 UR17, UR15, UR21, UR8 ;  /* 0x000000150f117299 */ /* 0x000fe20008001208 */
[----:B------:R-:W-:Y:S01]  /*df60*/  UMOV UR19, 0x1 ;  /* 0x0000000100137882 */ /* 0x000fe20000000000 */
[----:B------:R-:W-:Y:S01]  /*df70*/  ULDC UR13, c[0x0][0x144] ;  /* 0x00005100000d7ab9 */ /* 0x000fe20000000800 */
[----:B------:R-:W-:Y:S01]  /*df80*/  ULDC UR7, c[0x0][0x600] ;  /* 0x0001800000077ab9 */ /* 0x000fe20000000800 */
[----:B------:R-:W-:-:S02]  /*df90*/  USHF.L.U32 UR24, UR19, UR21, URZ ;  /* 0x0000001513187299 */ /* 0x000fc4000800063f */
[----:B------:R-:W-:Y:S02]  /*dfa0*/  USHF.R.U32.HI UR8, URZ, UR21, UR8 ;  /* 0x000000153f087299 */ /* 0x000fe40008011608 */
[----:B------:R-:W-:Y:S02]  /*dfb0*/  UIMAD UR21, UR13, UR12, UR6 ;  /* 0x0000000c0d1572a4 */ /* 0x000fe4000f8e0206 */
[----:B------:R-:W-:Y:S02]  /*dfc0*/  UIADD3 UR20, UR7, -0x1, URZ ;  /* 0xffffffff07147890 */ /* 0x000fe4000fffe03f */
[----:B------:R-:W-:Y:S01]  /*dfd0*/  UIADD3 UR19, -UR14, URZ, URZ ;  /* 0x0000003f0e137290 */ /* 0x000fe2000fffe13f */
[----:B------:R-:W-:Y:S01]  /*dfe0*/  ULDC UR25, c[0x0][0x148] ;  /* 0x0000520000197ab9 */ /* 0x000fe20000000800 */
[----:B------:R-:W-:Y:S01]  /*dff0*/  ULDC UR22, c[0x0][0x648] ;  /* 0x0001920000167ab9 */ /* 0x000fe20000000800 */
[----:B------:R-:W-:Y:S01]  /*e000*/  ULDC UR23, c[0x0][0x638] ;  /* 0x00018e0000177ab9 */ /* 0x000fe20000000800 */
        /* <DEDUP_REMOVED lines=14> */
.L_x_175:
[----:B------:R-:W-:Y:S01]  /*e0f0*/  UISETP.NE.AND UP0, UPT, UR46, URZ, UPT ;  /* 0x0000003f2e00728c */ /* 0x000fe2000bf05270 */
[----:B------:R-:W-:Y:S01]  /*e100*/  IMAD.MOV.U32 R0, RZ, RZ, 0x1 ;  /* 0x00000001ff007424 */ /* 0x000fe200078e00ff */
[----:B------:R-:W-:Y:S02]  /*e110*/  USHF.R.U64 UR4, UR6, UR22, UR8 ;  /* 0x0000001606047299 */ /* 0x000fe40008001208 */
[----:B------:R-:W-:Y:S02]  /*e120*/  ULOP3.LUT UR41, UR15, UR41, URZ, 0xc0, !UPT ;  /* 0x000000290f297292 */ /* 0x000fe4000f8ec03f */
[----:B------:R-:W-:Y:S02]  /*e130*/  UIADD3 UR5, -UR4, URZ, URZ ;  /* 0x0000003f04057290 */ /* 0x000fe4000fffe13f */
[----:B------:R-:W-:Y:S02]  /*e140*/  UIMAD UR41, UR24, UR4, UR41 ;  /* 0x00000004182972a4 */ /* 0x000fe4000f8e0229 */
[----:B------:R-:W-:-:S02]  /*e150*/  ULOP3.LUT UR16, UR16, UR20, URZ, 0xc0, !UPT ;  /* 0x0000001410107292 */ /* 0x000fc4000f8ec03f */
[----:B------:R-:W-:Y:S02]  /*e160*/  @UP0 UIMAD UR21, UR25, UR19, UR18 ;  /* 0x00000013191502a4 */ /* 0x000fe4000f8e0212 */
[----:B------:R-:W-:-:S03]  /*e170*/  UIMAD UR4, UR5, UR23, UR17 ;  /* 0x00000017050472a4 */ /* 0x000fc6000f8e0211 */
[----:B------:R-:W-:Y:S01]  /*e180*/  ULDC UR5, c[0x0][0x610] ;  /* 0x0001840000057ab9 */ /* 0x000fe20000000800 */
[----:B------:R-:W-:Y:S02]  /*e190*/  UIMAD UR4, UR4, UR7, UR16 ;  /* 0x00000007040472a4 */ /* 0x000fe4000f8e0210 */
[----:B------:R-:W-:-:S04]  /*e1a0*/  UIMAD UR41, UR41, UR5, UR21 ;  /* 0x00000005292972a4 */ /* 0x000fc8000f8e0215 */
[----:B------:R-:W-:Y:S02]  /*e1b0*/  USEL UR42, UR4, UR41, !UP0 ;  /* 0x00000029042a7287 */ /* 0x000fe4000c000000 */
[----:B------:R-:W-:-:S12]  /*e1c0*/  USEL UR41, UR41, UR4, !UP0 ;  /* 0x0000000429297287 */ /* 0x000fd8000c000000 */
.L_x_173:
[----:B------:R-:W-:-:S13]  /*e1d0*/  LOP3.LUT P0, RZ, R0, 0xff, RZ, 0xc0, !PT ;  /* 0x000000ff00ff7812 */ /* 0x000fda000780c0ff */
[----:B------:R-:W-:Y:S05]  /*e1e0*/  @P0 BRA `(.L_x_176) ;  /* 0xffffff3000780947 */ /* 0x000fea000383ffff */
[----:B------:R-:W-:Y:S05]  /*e1f0*/  EXIT ;  /* 0x000000000000794d */ /* 0x000fea0003800000 */
.L_x_7:
[----:B------:R-:W-:Y:S01]  /*e200*/  ULDC.64 UR4, c[0x0][0x650] ;  /* 0x0001940000047ab9 */ /* 0x000fe20000000a00 */
[----:B------:R-:W-:Y:S01]  /*e210*/  PRMT R0, RZ, 0x7610, R0 ;  /* 0x00007610ff007816 */ /* 0x000fe20000000000 */
[----:B------:R-:W-:Y:S01]  /*e220*/  IMAD.MOV.U32 R4, RZ, RZ, -0x1 ;  /* 0xffffffffff047424 */ /* 0x000fe200078e00ff */
[----:B------:R-:W-:Y:S01]  /*e230*/  ISETP.GE.U32.AND P0, PT, R16, UR4, PT ;  /* 0x0000000410007c0c */ /* 0x000fe2000bf06070 */
[----:B------:R-:W-:Y:S02]  /*e240*/  IMAD.MOV.U32 R5, RZ, RZ, -0x1 ;  /* 0xffffffffff057424 */ /* 0x000fe400078e00ff */
[----:B------:R-:W-:Y:S01]  /*e250*/  IMAD.MOV.U32 R8, RZ, RZ, -0x1 ;  /* 0xffffffffff087424 */ /* 0x000fe200078e00ff */
        /* <DEDUP_REMOVED lines=22> */
.L_x_178:
[----:B------:R-:W-:Y:S01]  /*e3c0*/  USHF.R.U64 UR4, UR14, UR19, UR15 ;  /* 0x000000130e047299 */ /* 0x000fe2000800120f */
[----:B------:R-:W-:Y:S01]  /*e3d0*/  R2UR UR7, R17 ;  /* 0x00000000110772ca */ /* 0x000fe200000e0000 */
[----:B------:R-:W-:Y:S02]  /*e3e0*/  USHF.R.U32.HI UR5, URZ, UR19, UR15 ;  /* 0x000000133f057299 */ /* 0x000fe4000801160f */
[----:B------:R-:W-:Y:S01]  /*e3f0*/  UIADD3 UR13, UP0, URZ, -UR4, URZ ;  /* 0x800000043f0d7290 */ /* 0x000fe2000ff1e03f */
[----:B------:R-:W-:Y:S01]  /*e400*/  ULDC.64 UR14, c[0x0][0x620] ;  /* 0x00018800000e7ab9 */ /* 0x000fe20000000a00 */
[----:B------:R-:W-:Y:S02]  /*e410*/  UMOV UR6, UR20 ;  /* 0x0000001400067c82 */ /* 0x000fe40008000000 */
[----:B------:R-:W-:Y:S02]  /*e420*/  UIADD3.X UR5, URZ, ~UR5, URZ, UP0, !UPT ;  /* 0x800000053f057290 */ /* 0x000fe400087fe43f */
[----:B------:R-:W-:-:S02]  /*e430*/  UISETP.NE.AND UP1, UPT, UR46, URZ, UPT ;  /* 0x0000003f2e00728c */ /* 0x000fc4000bf25270 */
[----:B------:R-:W-:Y:S02]  /*e440*/  UIMAD UR5, UR5, UR14, URZ ;  /* 0x0000000e050572a4 */ /* 0x000fe4000f8e023f */
[----:B------:R-:W-:Y:S02]  /*e450*/  UIMAD.WIDE.U32 UR6, UR13, UR14, UR6 ;  /* 0x0000000e0d0672a5 */ /* 0x000fe4000f8e0006 */
[----:B------:R-:W-:Y:S01]  /*e460*/  UIMAD UR5, UR13, UR15, UR5 ;  /* 0x0000000f0d0572a4 */ /* 0x000fe2000f8e0205 */
[----:B------:R-:W-:Y:S02]  /*e470*/  ULDC UR14, c[0x0][0x608] ;  /* 0x00018200000e7ab9 */ /* 0x000fe40000000800 */
[----:B------:R-:W-:Y:S01]  /*e480*/  ULDC UR13, c[0x0][0x618] ;  /* 0x00018600000d7ab9 */ /* 0x000fe20000000800 */
[----:B------:R-:W-:Y:S01]  /*e490*/  UIADD3 UR5, UR7, UR5, URZ ;  /* 0x0000000507057290 */ /* 0x000fe2000fffe03f */
[----:B------:R-:W-:Y:S01]  /*e4a0*/  ULDC UR22, c[0x0][0x658] ;  /* 0x0001960000167ab9 */ /* 0x000fe20000000800 */
[----:B------:R-:W-:-:S02]  /*e4b0*/  @UP1 UIMAD UR8, UR11, UR12, UR10 ;  /* 0x0000000c0b0812a4 */ /* 0x000fc4000f8e020a */
[----:B------:R-:W-:Y:S02]  /*e4c0*/  USHF.R.U64 UR17, UR6, UR13, UR5 ;  /* 0x0000000d06117299 */ /* 0x000fe40008001205 */
[----:B------:R-:W-:Y:S01]  /*e4d0*/  USHF.R.U32.HI UR5, URZ, UR13, UR5 ;  /* 0x0000000d3f057299 */ /* 0x000fe20008011605 */
[----:B------:R-:W-:Y:S01]  /*e4e0*/  ULDC.64 UR6, c[0x0][0x640] ;  /* 0x0001900000067ab9 */ /* 0x000fe20000000a00 */
[----:B------:R-:W-:Y:S01]  /*e4f0*/  UMOV UR10, 0xffffffff ;  /* 0xffffffff000a7882 */ /* 0x000fe20000000000 */
[----:B------:R-:W-:Y:S01]  /*e500*/  ISETP.NE.U32.AND P0, PT, RZ, UR6, PT ;  /* 0x00000006ff007c0c */ /* 0x000fe2000bf05070 */
[----:B------:R-:W-:Y:S02]  /*e510*/  USHF.R.U64 UR18, UR17, UR14, UR5 ;  /* 0x0000000e11127299 */ /* 0x000fe40008001205 */
[----:B------:R-:W-:Y:S01]  /*e520*/  USHF.R.U32.HI UR5, URZ, UR14, UR5 ;  /* 0x0000000e3f057299 */ /* 0x000fe20008011605 */
[----:B------:R-:W-:Y:S01]  /*e530*/  ISETP.NE.AND.EX P0, PT, RZ, UR7, PT, P0 ;  /* 0x00000007ff007c0c */ /* 0x000fe2000bf05300 */
[----:B------:R-:W-:-:S02]  /*e540*/  USHF.L.U32 UR11, UR10, UR22, URZ ;  /* 0x000000160a0b7299 */ /* 0x000fc4000800063f */
[----:B------:R-:W-:Y:S01]  /*e550*/  USHF.R.U64 UR19, UR18, UR22, UR5 ;  /* 0x0000001612137299 */ /* 0x000fe20008001205 */
[----:B------:R-:W-:Y:S01]  /*e560*/  ULDC UR20, c[0x0][0x600] ;  /* 0x0001800000147ab9 */ /* 0x000fe20000000800 */
[----:B------:R-:W-:Y:S02]  /*e570*/  USHF.R.U32.HI UR10, URZ, UR22, UR5 ;  /* 0x000000163f0a7299 */ /* 0x000fe40008011605 */
[----:B------:R-:W-:Y:S02]  /*e580*/  UIADD3 UR21, UR20, -0x1, URZ ;  /* 0xffffffff14157890 */ /* 0x000fe4000fffe03f */
[----:B------:R-:W-:Y:S01]  /*e590*/  ULOP3.LUT UR26, URZ, UR11, URZ, 0x33, !UPT ;  /* 0x0000000b3f1a7292 */ /* 0x000fe2000f8e333f */
        /* <DEDUP_REMOVED lines=17> */
.L_x_179:
[----:B------:R-:W-:Y:S01]  /*e6b0*/  USHF.R.U64 UR6, UR5, UR23, UR10 ;  /* 0x0000001705067299 */ /* 0x000fe2000800120a */
[----:B------:R-:W-:Y:S01]  /*e6c0*/  IMAD.MOV.U32 R0, RZ, RZ, 0x1 ;  /* 0x00000001ff007424 */ /* 0x000fe200078e00ff */
[----:B------:R-:W-:Y:S01]  /*e6d0*/  USHF.L.U32 UR25, UR25, UR22, URZ ;  /* 0x0000001619197299 */ /* 0x000fe2000800063f */
[----:B------:R-:W-:Y:S01]  /*e6e0*/  IMAD.U32 R8, RZ, RZ, UR4 ;  /* 0x00000004ff087e24 */ /* 0x000fe2000f8e00ff */
[----:B------:R-:W-:Y:S02]  /*e6f0*/  ULOP3.LUT UR5, UR18, UR26, URZ, 0xc0, !UPT ;  /* 0x0000001a12057292 */ /* 0x000fe4000f8ec03f */
[----:B------:R-:W-:Y:S02]  /*e700*/  UIADD3 UR7, -UR6, URZ, URZ ;  /* 0x0000003f06077290 */ /* 0x000fe4000fffe13f */
[----:B------:R-:W-:Y:S02]  /*e710*/  UIMAD UR6, UR25, UR6, UR5 ;  /* 0x00000006190672a4 */ /* 0x000fe4000f8e0205 */
[----:B------:R-:W-:-:S02]  /*e720*/  ULOP3.LUT UR17, UR17, UR21, URZ, 0xc0, !UPT ;  /* 0x0000001511117292 */ /* 0x000fc4000f8ec03f */
[----:B------:R-:W-:Y:S02]  /*e730*/  UIMAD UR5, UR7, UR24, UR19 ;  /* 0x00000018070572a4 */ /* 0x000fe4000f8e0213 */
[----:B------:R-:W-:Y:S01]  /*e740*/  UISETP.NE.AND UP0, UPT, UR46, URZ, UPT ;  /* 0x0000003f2e00728c */ /* 0x000fe2000bf05270 */
[----:B------:R-:W-:Y:S01]  /*e750*/  ULDC UR7, c[0x0][0x610] ;  /* 0x0001840000077ab9 */ /* 0x000fe20000000800 */
[----:B------:R-:W-:Y:S02]  /*e760*/  UIMAD UR5, UR5, UR20, UR17 ;  /* 0x00000014050572a4 */ /* 0x000fe4000f8e0211 */
[----:B------:R-:W-:-:S04]  /*e770*/  UIMAD UR8, UR6, UR7, UR8 ;  /* 0x00000007060872a4 */ /* 0x000fc8000f8e0208 */
[----:B------:R-:W-:Y:S02]  /*e780*/  USEL UR6, UR5, UR8, !UP0 ;  /* 0x0000000805067287 */ /* 0x000fe4000c000000 */
[----:B------:R-:W-:-:S04]  /*e790*/  USEL UR8, UR8, UR5, !UP0 ;  /* 0x0000000508087287 */ /* 0x000fc8000c000000 */
[----:B------:R-:W-:Y:S02]  /*e7a0*/  IMAD.U32 R5, RZ, RZ, UR6 ;  /* 0x00000006ff057e24 */ /* 0x000fe4000f8e00ff */
[----:B------:R-:W-:-:S07]  /*e7b0*/  IMAD.U32 R4, RZ, RZ, UR8 ;  /* 0x00000008ff047e24 */ /* 0x000fce000f8e00ff */
.L_x_177:
[----:B------:R-:W-:-:S08]  /*e7c0*/  NOP ;  /* 0x0000000000007918 */ /* 0x000fd00000000000 */
[----:B------:R-:W0:-:S00]  /*e7d0*/  USETMAXREG.DEALLOC.CTAPOOL 0x28 ;  /* 0x00000028000079c8 */ /* 0x000e0000080e0500 */
[----:B------:R-:W-:-:S13]  /*e7e0*/  ISETP.NE.AND P0, PT, RZ, UR9, PT ;  /* 0x00000009ff007c0c */ /* 0x000fda000bf05270 */
[----:B------:R-:W-:Y:S05]  /*e7f0*/  @P0 EXIT ;  /* 0x000000000000094d */ /* 0x000fea0003800000 */
[----:B0-----:R-:W-:Y:S01]  /*e800*/  LOP3.LUT P0, RZ, R0, 0xff, RZ, 0xc0, !PT ;  /* 0x000000ff00ff7812 */ /* 0x001fe2000780c0ff */
[----:B------:R-:W-:Y:S02]  /*e810*/  IMAD.MOV.U32 R0, RZ, RZ, 0x1 ;  /* 0x00000001ff007424 */ /* 0x000fe400078e00ff */
[----:B------:R-:W-:-:S10]  /*e820*/  IMAD.MOV.U32 R3, RZ, RZ, RZ ;  /* 0x000000ffff037224 */ /* 0x000fd400078e00ff */
[----:B------:R-:W-:Y:S05]  /*e830*/  @!P0 BRA `(.L_x_180) ;  /* 0x0000000c00648947 */ /* 0x000fea0003800000 */
[----:B------:R-:W0:Y:S01]  /*e840*/  S2UR UR7, SR_CgaCtaId ;  /* 0x00000000000779c3 */ /* 0x000e220000008800 */
[----:B------:R-:W-:Y:S01]  /*e850*/  ULDC UR4, c[0x0][0x28c] ;  /* 0x0000a30000047ab9 */ /* 0x000fe20000000800 */
[----:B------:R-:W-:Y:S01]  /*e860*/  ULDC UR5, c[0x0][0x600] ;  /* 0x0001800000057ab9 */ /* 0x000fe20000000800 */
[----:B------:R-:W-:Y:S01]  /*e870*/  UIADD3 UR11, UR4, 0x1f, URZ ;  /* 0x0000001f040b7890 */ /* 0x000fe2000fffe03f */
[----:B------:R-:W-:Y:S01]  /*e880*/  BSSY B0, `(.L_x_180) ;  /* 0x00000d4000007945 */ /* 0x000fe20003800000 */
[----:B------:R-:W-:Y:S01]  /*e890*/  ULDC UR9, c[0x0][0x658] ;  /* 0x0001960000097ab9 */ /* 0x000fe20000000800 */
[----:B------:R-:W-:Y:S01]  /*e8a0*/  UMOV UR12, 0x1 ;  /* 0x00000001000c7882 */ /* 0x000fe20000000000 */
[----:B------:R-:W-:Y:S01]  /*e8b0*/  UIADD3 UR4, UR5, -0x1, URZ ;  /* 0xffffffff05047890 */ /* 0x000fe2000fffe03f */
[----:B------:R-:W-:Y:S01]  /*e8c0*/  IMAD.MOV.U32 R10, RZ, RZ, 0x1 ;  /* 0x00000001ff0a7424 */ /* 0x000fe200078e00ff */
[----:B------:R-:W-:Y:S01]  /*e8d0*/  UMOV UR10, 0xffffffff ;  /* 0xffffffff000a7882 */ /* 0x000fe20000000000 */
[----:B------:R-:W-:Y:S01]  /*e8e0*/  USHF.L.U32 UR5, UR12, UR9, URZ ;  /* 0x000000090c057299 */ /* 0x000fe2000800063f */
[----:B------:R-:W-:Y:S01]  /*e8f0*/  IMAD.MOV.U32 R0, RZ, RZ, 0x1 ;  /* 0x00000001ff007424 */ /* 0x000fe200078e00ff */
[----:B------:R-:W-:Y:S01]  /*e900*/  USHF.R.S32.HI UR12, URZ, 0x1f, UR11 ;  /* 0x0000001f3f0c7899 */ /* 0x000fe2000801140b */
[----:B------:R-:W-:Y:S01]  /*e910*/  IMAD.MOV.U32 R3, RZ, RZ, RZ ;  /* 0x000000ffff037224 */ /* 0x000fe200078e00ff */
[----:B------:R-:W-:Y:S01]  /*e920*/  ULDC UR8, c[0x0][0xc] ;  /* 0x0000030000087ab9 */ /* 0x000fe20000000800 */
[----:B------:R-:W-:-:S02]  /*e930*/  USHF.L.U32 UR14, UR10, UR9, URZ ;  /* 0x000000090a0e7299 */ /* 0x000fc4000800063f */
[----:B------:R-:W-:Y:S01]  /*e940*/  ULEA.HI UR12, UR12, UR11, URZ, 0x5 ;  /* 0x0000000b0c0c7291 */ /* 0x000fe2000f8f283f */
[----:B------:R-:W-:Y:S01]  /*e950*/  ULDC UR9, c[0x0][0x10] ;  /* 0x0000040000097ab9 */ /* 0x000fe20000000800 */
[----:B------:R-:W-:Y:S01]  /*e960*/  ULDC UR10, c[0x0][0x14] ;  /* 0x00000500000a7ab9 */ /* 0x000fe20000000800 */
[----:B------:R-:W-:Y:S02]  /*e970*/  UIMAD.WIDE.U32 UR8, UR8, UR9, URZ ;  /* 0x00000009080872a5 */ /* 0x000fe4000f8e003f */
[----:B------:R-:W-:Y:S02]  /*e980*/  USHF.R.S32.HI UR13, URZ, 0x5, UR12 ;  /* 0x000000053f0d7899 */ /* 0x000fe4000801140c */
[----:B0-----:R-:W-:Y:S02]  /*e990*/  USHF.L.U32 UR6, UR7, 0x6, URZ ;  /* 0x0000000607067899 */ /* 0x001fe4000800063f */
[----:B------:R-:W-:Y:S02]  /*e9a0*/  USHF.L.U32 UR7, UR7, 0xb, URZ ;  /* 0x0000000b07077899 */ /* 0x000fe4000800063f */
[----:B------:R-:W-:-:S02]  /*e9b0*/  UIMAD.WIDE.U32 UR22, UR8, UR10, URZ ;  /* 0x0000000a081672a5 */ /* 0x000fc4000f8e003f */
[----:B------:R-:W-:Y:S02]  /*e9c0*/  UIMAD UR15, UR9, UR10, URZ ;  /* 0x0000000a090f72a4 */ /* 0x000fe4000f8e023f */
[----:B------:R-:W-:Y:S02]  /*e9d0*/  ULOP3.LUT UR25, UR40, 0x2, URZ, 0xfc, !UPT ;  /* 0x0000000228197892 */ /* 0x000fe4000f8efc3f */
[----:B------:R-:W-:Y:S02]  /*e9e0*/  ULOP3.LUT UR6, UR6, 0x40, URZ, 0xc0, !UPT ;  /* 0x0000004006067892 */ /* 0x000fe4000f8ec03f */
[----:B------:R-:W-:Y:S02]  /*e9f0*/  ULOP3.LUT UR7, UR7, 0x800, URZ, 0xc0, !UPT ;  /* 0x0000080007077892 */ /* 0x000fe4000f8ec03f */
[----:B------:R-:W-:Y:S02]  /*ea00*/  ULOP3.LUT UR14, URZ, UR14, URZ, 0x33, !UPT ;  /* 0x0000000e3f0e7292 */ /* 0x000fe4000f8e333f */
[----:B------:R-:W-:-:S02]  /*ea10*/  UIADD3 UR15, UR23, UR15, URZ ;  /* 0x0000000f170f7290 */ /* 0x000fc4000fffe03f */
[----:B------:R-:W-:Y:S01]  /*ea20*/  UIADD3 UR28, UR13, 0x1, URZ ;  /* 0x000000010d1c7890 */ /* 0x000fe2000fffe03f */
[----:B------:R-:W-:-:S11]  /*ea30*/  ULDC.64 UR26, c[0x0][0x198] ;  /* 0x00006600001a7ab9 */ /* 0x000fd60000000a00 */
.L_x_191:
[----:B------:R-:W-:-:S03]  /*ea40*/  UMOV UR8, 0xffffffff ;  /* 0xffffffff00087882 */ /* 0x000fc60000000000 */
[----:B------:R-:W-:Y:S05]  /*ea50*/  BRA.DIV UR8, `(.L_x_181) ;  /* 0x0000001208387947 */ /* 0x000fea000b800000 */
[----:B------:R-:W-:-:S13]  /*ea60*/  ELECT P6, URZ, PT ;  /* 0x00000000003f782f */ /* 0x000fda00038c0000 */
.L_x_205:
[----:B------:R-:W0:Y:S01]  /*ea70*/  LDC R6, c[0x0][0x28c] ;  /* 0x0000a300ff067b82 */ /* 0x000e220000000800 */
[----:B------:R-:W-:Y:S01]  /*ea80*/  BSSY B1, `(.L_x_182) ;  /* 0x000003a000017945 */ /* 0x000fe20003800000 */
[----:B0-----:R-:W-:-:S13]  /*ea90*/  ISETP.LT.OR P6, PT, R6, 0x1, !P6 ;  /* 0x000000010600780c */ /* 0x001fda00077c1670 */
[----:B------:R-:W-:Y:S05]  /*eaa0*/  @P6 BRA `(.L_x_183) ;  /* 0x0000000000dc6947 */ /* 0x000fea0003800000 */
[----:B------:R-:W-:Y:S01]  /*eab0*/  LEA R9, R5, UR6, 0x7 ;  /* 0x0000000605097c11 */ /* 0x000fe2000f8e38ff */
[----:B------:R-:W-:Y:S02]  /*eac0*/  IMAD R11, R4, 0x180, RZ ;  /* 0x00000180040b7824 */ /* 0x000fe400078e02ff */
[----:B------:R-:W-:Y:S02]  /*ead0*/  IMAD.MOV.U32 R14, RZ, RZ, RZ ;  /* 0x000000ffff0e7224 */ /* 0x000fe400078e00ff */
[----:B------:R-:W-:Y:S02]  /*eae0*/  IMAD.U32 R15, RZ, RZ, UR28 ;  /* 0x0000001cff0f7e24 */ /* 0x000fe4000f8e00ff */
[----:B------:R-:W-:Y:S02]  /*eaf0*/  IMAD.MOV.U32 R4, RZ, RZ, R0 ;  /* 0x000000ffff047224 */ /* 0x000fe400078e0000 */
[----:B------:R-:W-:-:S07]  /*eb00*/  IMAD.MOV.U32 R5, RZ, RZ, R3 ;  /* 0x000000ffff057224 */ /* 0x000fce00078e0003 */
.L_x_186:
[----:B------:R-:W0:Y:S01]  /*eb10*/  S2R R7, SR_CgaCtaId ;  /* 0x0000000000077919 */ /* 0x000e220000008800 */
[----:B------:R-:W-:Y:S02]  /*eb20*/  MOV R6, 0x400 ;  /* 0x0000040000067802 */ /* 0x000fe40000000f00 */
[----:B------:R-:W-:Y:S02]  /*eb30*/  LOP3.LUT P1, RZ, R2, 0x7f, RZ, 0xc0, !PT ;  /* 0x0000007f02ff7812 */ /* 0x000fe4000782c0ff */
[----:B0-----:R-:W-:Y:S02]  /*eb40*/  LEA R12, R7, R6, 0x18 ;  /* 0x00000006070c7211 */ /* 0x001fe400078ec0ff */
[----:B------:R-:W-:-:S09]  /*eb50*/  SHF.L.U32 R6, R4, 0x1f, RZ ;  /* 0x0000001f04067819 */ /* 0x000fd200000006ff */
[----:B------:R-:W0:Y:S01]  /*eb60*/  @!P1 LDC R7, c[0x0][0x500] ;  /* 0x00014000ff079b82 */ /* 0x000e220000000800 */
[----:B------:R-:W-:-:S04]  /*eb70*/  IMAD R13, R5, 0x8, R12 ;  /* 0x00000008050d7824 */ /* 0x000fc800078e020c */
[----:B------:R-:W1:Y:S02]  /*eb80*/  SYNCS.PHASECHK.TRANS64.TRYWAIT P0, [R13+URZ+0x38], R6 ;  /* 0x000038060d0075a7 */ /* 0x000e64000800017f */
[----:B-1----:R-:W-:Y:S05]  /*eb90*/  @!P0 BRA `(.L_x_184) ;  /* 0x0000001000088947 */ /* 0x002fea0003800000 */
.L_x_206:
[----:B------:R-:W-:Y:S01]  /*eba0*/  UPRMT UR8, UR25, 0x9910, URZ ;  /* 0x0000991019087896 */ /* 0x000fe2000800003f */
[----:B0-----:R0:W-:Y:S03]  /*ebb0*/  @!P1 SYNCS.ARRIVE.TRANS64 RZ, [R13+URZ], R7 ;  /* 0x000000070dff99a7 */ /* 0x0011e6000800003f */
[----:B------:R-:W-:-:S06]  /*ebc0*/  UISETP.NE.AND UP0, UPT, UR8, 0x2, UPT ;  /* 0x000000020800788c */ /* 0x000fcc000bf05270 */
[----:B------:R-:W-:-:S13]  /*ebd0*/  PLOP3.LUT P0, PT, PT, PT, UP0, 0x80, 0x0 ;  /* 0x000000000000781c */ /* 0x000fda0003f0f008 */
[----:B0-----:R-:W-:Y:S05]  /*ebe0*/  @P0 BRA `(.L_x_185) ;  /* 0x0000000000040947 */ /* 0x001fea0003800000 */
[----:B------:R-:W-:Y:S01]  /*ebf0*/  BPT.TRAP 0x1 ;  /* 0x000000040000795c */ /* 0x000fe20000300000 */
.L_x_185:
[C---:B------:R-:W-:Y:S01]  /*ec00*/  R2UR UR11, R5.reuse ;  /* 0x00000000050b72ca */ /* 0x040fe200000e0000 */
[----:B-1----:R-:W-:Y:S01]  /*ec10*/  IMAD R6, R5, 0x6000, R12 ;  /* 0x0000600005067824 */ /* 0x002fe200078e020c */
[----:B------:R-:W-:Y:S01]  /*ec20*/  R2UR UR17, R12 ;  /* 0x000000000c1172ca */ /* 0x000fe200000e0000 */
[----:B------:R-:W-:Y:S01]  /*ec30*/  VIADD R15, R15, 0xffffffff ;  /* 0xffffffff0f0f7836 */ /* 0x000fe20000000000 */
[----:B------:R-:W-:Y:S01]  /*ec40*/  R2UR UR21, R11 ;  /* 0x000000000b1572ca */ /* 0x000fe200000e0000 */
[----:B------:R-:W-:Y:S01]  /*ec50*/  UIADD3 UR16, UP0, UR26, 0xf0, URZ ;  /* 0x000000f01a107890 */ /* 0x000fe2000ff1e03f */
[----:B------:R-:W-:Y:S01]  /*ec60*/  R2UR UR8, R6 ;  /* 0x00000000060872ca */ /* 0x000fe200000e0000 */
[----:B------:R-:W-:Y:S01]  /*ec70*/  UIADD3 UR30, UP1, UR26, 0x1f0, URZ ;  /* 0x000001f01a1e7890 */ /* 0x000fe2000ff3e03f */
[----:B------:R-:W-:Y:S01]  /*ec80*/  R2UR UR9, R13 ;  /* 0x000000000d0972ca */ /* 0x000fe200000e0000 */
[----:B------:R-:W-:Y:S01]  /*ec90*/  VIADD R5, R5, 0x1 ;  /* 0x0000000105057836 */ /* 0x000fe20000000000 */
[----:B------:R-:W-:Y:S01]  /*eca0*/  R2UR UR10, R14 ;  /* 0x000000000e0a72ca */ /* 0x000fe200000e0000 */
[----:B------:R-:W-:Y:S01]  /*ecb0*/  UIADD3.X UR31, URZ, UR27, URZ, UP1, !UPT ;  /* 0x0000001b3f1f7290 */ /* 0x000fe20008ffe43f */
[----:B------:R-:W-:Y:S01]  /*ecc0*/  R2UR UR12, R8 ;  /* 0x00000000080c72ca */ /* 0x000fe200000e0000 */
[----:B------:R-:W-:Y:S01]  /*ecd0*/  ULEA UR11, UR11, UR7, 0xc ;  /* 0x000000070b0b7291 */ /* 0x000fe2000f8e603f */
[----:B------:R-:W-:Y:S01]  /*ece0*/  R2UR UR24, R9 ;  /* 0x00000000091872ca */ /* 0x000fe200000e0000 */
[----:B------:R-:W-:Y:S01]  /*ecf0*/  UMOV UR18, 0x0 ;  /* 0x0000000000127882 */ /* 0x000fe20000000000 */
[----:B------:R-:W-:Y:S01]  /*ed00*/  ISETP.GT.AND P1, PT, R15, 0x1, PT ;  /* 0x000000010f00780c */ /* 0x000fe20003f24270 */
[----:B------:R-:W-:Y:S01]  /*ed10*/  ULEA UR11, UR11, UR17, 0x1 ;  /* 0x000000110b0b7291 */ /* 0x000fe2000f8e083f */
[C---:B------:R-:W-:Y:S01]  /*ed20*/  ISETP.NE.AND P0, PT, R5.reuse, 0x7, PT ;  /* 0x000000070500780c */ /* 0x040fe20003f05270 */
[----:B------:R-:W-:Y:S01]  /*ed30*/  UIADD3 UR8, UR8, 0x180, URZ ;  /* 0x0000018008087890 */ /* 0x000fe2000fffe03f */
[----:B------:R-:W-:Y:S01]  /*ed40*/  VIADD R14, R14, 0x20 ;  /* 0x000000200e0e7836 */ /* 0x000fe20000000000 */
[----:B------:R-:W-:Y:S01]  /*ed50*/  UIADD3.X UR17, URZ, UR27, URZ, UP0, !UPT ;  /* 0x0000001b3f117290 */ /* 0x000fe200087fe43f */
[----:B------:R-:W-:Y:S01]  /*ed60*/  SEL R7, RZ, 0x1, P0 ;  /* 0x00000001ff077807 */ /* 0x000fe20000000000 */
[----:B------:R-:W-:Y:S01]  /*ed70*/  UIADD3 UR20, UR11, 0x2a180, URZ ;  /* 0x0002a1800b147890 */ /* 0x000fe2000fffe03f */
[----:B------:R-:W-:Y:S01]  /*ed80*/  SEL R5, R5, RZ, P0 ;  /* 0x000000ff05057207 */ /* 0x000fe20000000000 */
[----:B------:R-:W-:Y:S01]  /*ed90*/  UMOV UR19, 0x10000000 ;  /* 0x1000000000137882 */ /* 0x000fe20000000000 */
[----:B------:R-:W-:Y:S01]  /*eda0*/  UMOV UR11, UR21 ;  /* 0x00000015000b7c82 */ /* 0x000fe20008000000 */
[----:B------:R-:W-:Y:S01]  /*edb0*/  UMOV UR29, 0x30000 ;  /* 0x00030000001d7882 */ /* 0x000fe20000000000 */
[----:B------:R-:W-:-:S02]  /*edc0*/  LOP3.LUT R4, R4, R7, RZ, 0x3c, !PT ;  /* 0x0000000704047212 */ /* 0x000fc400078e3cff */
[----:B------:R0:W-:Y:S02]  /*edd0*/  UTMALDG.3D [UR8], [UR16], desc[UR18] ;  /* 0x00001208100075b4 */ /* 0x0001e40008011000 */
[----:B0-----:R-:W-:Y:S01]  /*ede0*/  UMOV UR8, UR20 ;  /* 0x0000001400087c82 */ /* 0x001fe20008000000 */
[----:B------:R-:W-:Y:S02]  /*edf0*/  UMOV UR11, UR24 ;  /* 0x00000018000b7c82 */ /* 0x000fe40008000000 */
[----:B------:R0:W-:Y:S02]  /*ee00*/  UTMALDG.3D.MULTICAST [UR8], [UR30], UR29, desc[UR18] ;  /* 0x000012081e0073b4 */ /* 0x0001e4000801181d */
[----:B0-----:R-:W-:Y:S05]  /*ee10*/  @P1 BRA `(.L_x_186) ;  /* 0xfffffffc003c1947 */ /* 0x001fea000383ffff */
.L_x_183:
[----:B------:R-:W-:Y:S05]  /*ee20*/  BSYNC B1 ;  /* 0x0000000000017941 */ /* 0x000fea0003800000 */
.L_x_182:
[----:B------:R-:W-:Y:S01]  /*ee30*/  LOP3.LUT P1, RZ, R10, 0xff, RZ, 0xc0, !PT ;  /* 0x000000ff0aff7812 */ /* 0x000fe2000782c0ff */
[----:B------:R-:W-:Y:S01]  /*ee40*/  VIADD R6, R3, UR13 ;  /* 0x0000000d03067c36 */ /* 0x000fe20008000000 */
[----:B------:R-:W-:Y:S02]  /*ee50*/  UISETP.GE.U32.AND UP0, UPT, UR13, 0x7, UPT ;  /* 0x000000070d00788c */ /* 0x000fe4000bf06070 */
[----:B------:R-:W-:Y:S01]  /*ee60*/  IMAD.U32 R7, RZ, RZ, UR13 ;  /* 0x0000000dff077e24 */ /* 0x000fe2000f8e00ff */
[----:B------:R-:W-:Y:S01]  /*ee70*/  ULDC.64 UR8, c[0x0][0x650] ;  /* 0x0001940000087ab9 */ /* 0x000fe20000000a00 */
[C---:B------:R-:W-:Y:S01]  /*ee80*/  IMAD.WIDE.U32 R4, R6.reuse, 0x24924925, RZ ;  /* 0x2492492506047825 */ /* 0x040fe200078e00ff */
[C---:B------:R-:W-:Y:S01]  /*ee90*/  ISETP.GT.U32.AND P0, PT, R6.reuse, 0x6, PT ;  /* 0x000000060600780c */ /* 0x040fe20003f04070 */
[----:B------:R-:W-:Y:S01]  /*eea0*/  BSSY B1, `(.L_x_187) ;  /* 0x000006f000017945 */ /* 0x000fe20003800000 */
[----:B------:R-:W-:Y:S01]  /*eeb0*/  PLOP3.LUT P2, PT, PT, PT, UP0, 0x80, 0x0 ;  /* 0x000000000000781c */ /* 0x000fe20003f4f008 */
[----:B------:R-:W-:Y:S01]  /*eec0*/  IMAD.IADD R4, R6, 0x1, -R5 ;  /* 0x0000000106047824 */ /* 0x000fe200078e0a05 */
[----:B------:R-:W-:-:S02]  /*eed0*/  ISETP.LT.U32.AND P0, PT, R7, 0x7, P0 ;  /* 0x000000070700780c */ /* 0x000fc40000701070 */
[----:B------:R-:W-:Y:S01]  /*eee0*/  PRMT R10, RZ, 0x7610, R10 ;  /* 0x00007610ff0a7816 */ /* 0x000fe2000000000a */
[----:B------:R-:W0:Y:S01]  /*eef0*/  @P1 S2R R8, SR_CgaCtaId ;  /* 0x0000000000081919 */ /* 0x000e220000008800 */
[----:B------:R-:W-:Y:S02]  /*ef00*/  @P1 MOV R3, 0x400 ;  /* 0x0000040000031802 */ /* 0x000fe40000000f00 */
[----:B------:R-:W-:Y:S01]  /*ef10*/  LEA.HI R4, R4, R5, RZ, 0x1f ;  /* 0x0000000504047211 */ /* 0x000fe200078ff8ff */
[----:B------:R-:W-:Y:S01]  /*ef20*/  IMAD.MOV.U32 R5, RZ, RZ, -0x1 ;  /* 0xffffffffff057424 */ /* 0x000fe200078e00ff */
[----:B0-----:R-:W-:Y:S02]  /*ef30*/  @P1 LEA R8, R8, R3, 0x18 ;  /* 0x0000000308081211 */ /* 0x001fe400078ec0ff */
[----:B------:R-:W-:Y:S02]  /*ef40*/  SEL R3, RZ, 0x1, !P0 ;  /* 0x00000001ff037807 */ /* 0x000fe40004000000 */
[----:B------:R-:W-:Y:S01]  /*ef50*/  IADD3 R16, P0, R16, UR22, RZ ;  /* 0x0000001610107c10 */ /* 0x000fe2000ff1e0ff */
[----:B------:R0:W-:Y:S01]  /*ef60*/  @P1 SYNCS.ARRIVE.TRANS64.A1T0 RZ, [R8+URZ+0x88], RZ ;  /* 0x000088ff08ff19a7 */ /* 0x0001e2000810003f */
[----:B------:R-:W-:-:S02]  /*ef70*/  LOP3.LUT R0, R0, R3, RZ, 0x3c, !PT ;  /* 0x0000000300007212 */ /* 0x000fc400078e3cff */
[----:B------:R-:W-:Y:S02]  /*ef80*/  IADD3.X R17, R17, UR15, RZ, P0, !PT ;  /* 0x0000000f11117c10 */ /* 0x000fe400087fe4ff */
[----:B------:R-:W-:Y:S02]  /*ef90*/  ISETP.GE.U32.AND P0, PT, R16, UR8, PT ;  /* 0x0000000810007c0c */ /* 0x000fe4000bf06070 */
[----:B------:R-:W-:Y:S01]  /*efa0*/  SHF.R.U32.HI R3, RZ, 0x2, R4 ;  /* 0x00000002ff037819 */ /* 0x000fe20000011604 */
[----:B------:R-:W-:Y:S01]  /*efb0*/  IMAD.MOV.U32 R4, RZ, RZ, -0x1 ;  /* 0xffffffffff047424 */ /* 0x000fe200078e00ff */
[----:B------:R-:W-:Y:S01]  /*efc0*/  ISETP.GE.U32.AND.EX P0, PT, R17, UR9, PT, P0 ;  /* 0x0000000911007c0c */ /* 0x000fe2000bf06100 */
[----:B0-----:R-:W-:Y:S01]  /*efd0*/  IMAD.MOV.U32 R8, RZ, RZ, -0x1 ;  /* 0xffffffffff087424 */ /* 0x001fe200078e00ff */
[----:B------:R-:W-:Y:S01]  /*efe0*/  @P2 LOP3.LUT R0, R0, 0x1, R3, 0x78, !PT ;  /* 0x0000000100002812 */ /* 0x000fe200078e7803 */
[--C-:B------:R-:W-:Y:S01]  /*eff0*/  IMAD R3, R3, -0x7, R6.reuse ;  /* 0xfffffff903037824 */ /* 0x100fe200078e0206 */
[----:B------:R-:W-:-:S09]  /*f000*/  PRMT R6, RZ, 0x7610, R6 ;  /* 0x00007610ff067816 */ /* 0x000fd20000000006 */
[----:B------:R-:W-:Y:S05]  /*f010*/  @P0 BRA `(.L_x_188) ;  /* 0x00000004005c0947 */ /* 0x000fea0003800000 */
[----:B------:R-:W-:Y:S01]  /*f020*/  ULDC.64 UR8, c[0x0][0x628] ;  /* 0x00018a0000087ab9 */ /* 0x000fe20000000a00 */
[----:B------:R-:W0:Y:S01]  /*f030*/  S2R R12, SR_CTAID.X ;  /* 0x00000000000c7919 */ /* 0x000e220000002500 */
[----:B------:R-:W-:Y:S01]  /*f040*/  ISETP.NE.U32.AND P0, PT, RZ, UR8, PT ;  /* 0x00000008ff007c0c */ /* 0x000fe2000bf05070 */
[----:B------:R-:W-:Y:S01]  /*f050*/  ULDC UR11, c[0x0][0x630] ;  /* 0x00018c00000b7ab9 */ /* 0x000fe20000000800 */
[----:B------:R-:W-:Y:S01]  /*f060*/  IMAD.MOV.U32 R4, RZ, RZ, R16 ;  /* 0x000000ffff047224 */ /* 0x000fe200078e0010 */
[----:B------:R-:W1:Y:S01]  /*f070*/  S2R R11, SR_CTAID.Y ;  /* 0x00000000000b7919 */ /* 0x000e620000002600 */
[----:B------:R-:W-:Y:S01]  /*f080*/  ISETP.NE.AND.EX P0, PT, RZ, UR9, PT, P0 ;  /* 0x00000009ff007c0c */ /* 0x000fe2000bf05300 */
[----:B------:R-:W-:-:S12]  /*f090*/  IMAD.MOV.U32 R5, RZ, RZ, R17 ;  /* 0x000000ffff057224 */ /* 0x000fd800078e0011 */
[----:B------:R-:W-:Y:S05]  /*f0a0*/  @!P0 BRA `(.L_x_189) ;  /* 0x0000000000288947 */ /* 0x000fea0003800000 */
[----:B------:R-:W-:Y:S02]  /*f0b0*/  ULDC UR10, c[0x0][0x634] ;  /* 0x00018d00000a7ab9 */ /* 0x000fe40000000800 */
[----:B------:R-:W-:-:S05]  /*f0c0*/  IADD3 R9, P0, R16, UR10, RZ ;  /* 0x0000000a10097c10 */ /* 0x000fca000ff1e0ff */
[----:B------:R-:W-:-:S04]  /*f0d0*/  IMAD.X R13, RZ, RZ, R17, P0 ;  /* 0x000000ffff0d7224 */ /* 0x000fc800000e0611 */
[----:B------:R-:W-:-:S04]  /*f0e0*/  IMAD.WIDE.U32 R6, R13, UR8, RZ ;  /* 0x000000080d067c25 */ /* 0x000fc8000f8e00ff */
[----:B------:R-:W-:-:S04]  /*f0f0*/  IMAD.WIDE.U32 R6, P0, R9, UR9, R6 ;  /* 0x0000000909067c25 */ /* 0x000fc8000f800006 */
[----:B------:R-:W-:-:S04]  /*f100*/  IMAD.WIDE.U32 R8, R9, UR8, RZ ;  /* 0x0000000809087c25 */ /* 0x000fc8000f8e00ff */
[----:B------:R-:W-:Y:S01]  /*f110*/  IMAD.X R5, RZ, RZ, RZ, P0 ;  /* 0x000000ffff057224 */ /* 0x000fe200000e06ff */
[----:B------:R-:W-:Y:S01]  /*f120*/  IADD3 RZ, P0, R9, R6, RZ ;  /* 0x0000000609ff7210 */ /* 0x000fe20007f1e0ff */
[----:B------:R-:W-:-:S04]  /*f130*/  IMAD.MOV.U32 R4, RZ, RZ, R7 ;  /* 0x000000ffff047224 */ /* 0x000fc800078e0007 */
[----:B------:R-:W-:-:S08]  /*f140*/  IMAD.WIDE.U32.X R4, R13, UR9, R4, P0 ;  /* 0x000000090d047c25 */ /* 0x000fd000080e0404 */
.L_x_189:
[--C-:B------:R-:W-:Y:S01]  /*f150*/  SHF.R.U64 R8, R4, UR11, R5.reuse ;  /* 0x0000000b04087c19 */ /* 0x100fe20008001205 */
[----:B------:R-:W-:Y:S01]  /*f160*/  ULDC.64 UR8, c[0x0][0x620] ;  /* 0x0001880000087ab9 */ /* 0x000fe20000000a00 */
[----:B------:R-:W-:Y:S01]  /*f170*/  SHF.R.U32.HI R4, RZ, UR11, R5 ;  /* 0x0000000bff047c19 */ /* 0x000fe20008011605 */
[----:B------:R-:W2:Y:S01]  /*f180*/  LDC R19, c[0x0][0x144] ;  /* 0x00005100ff137b82 */ /* 0x000ea20000000800 */
[----:B------:R-:W-:Y:S01]  /*f190*/  IADD3 R7, P0, RZ, -R8, RZ ;  /* 0x80000008ff077210 */ /* 0x000fe20007f1e0ff */
[----:B------:R-:W-:Y:S01]  /*f1a0*/  ULDC.64 UR16, c[0x0][0x640] ;  /* 0x0001900000107ab9 */ /* 0x000fe20000000a00 */
[----:B------:R-:W-:Y:S01]  /*f1b0*/  ULDC UR10, c[0x0][0x608] ;  /* 0x00018200000a7ab9 */ /* 0x000fe20000000800 */
[----:B------:R-:W-:Y:S02]  /*f1c0*/  UISETP.NE.AND UP0, UPT, UR46, URZ, UPT ;  /* 0x0000003f2e00728c */ /* 0x000fe4000bf05270 */
[----:B------:R-:W-:Y:S01]  /*f1d0*/  IMAD.X R4, RZ, RZ, ~R4, P0 ;  /* 0x000000ffff047224 */ /* 0x000fe200000e0e04 */
[----:B------:R-:W-:Y:S01]  /*f1e0*/  ISETP.NE.U32.AND P0, PT, RZ, UR16, PT ;  /* 0x00000010ff007c0c */ /* 0x000fe2000bf05070 */
[----:B------:R-:W3:Y:S02]  /*f1f0*/  LDC R14, c[0x0][0x148] ;  /* 0x00005200ff0e7b82 */ /* 0x000ee40000000800 */
[----:B------:R-:W-:Y:S01]  /*f200*/  IMAD R6, R4, UR8, RZ ;  /* 0x0000000804067c24 */ /* 0x000fe2000f8e02ff */
[----:B------:R-:W-:Y:S01]  /*f210*/  ISETP.NE.AND.EX P0, PT, RZ, UR17, PT, P0 ;  /* 0x00000011ff007c0c */ /* 0x000fe2000bf05300 */
[----:B------:R-:W-:Y:S01]  /*f220*/  IMAD.WIDE.U32 R4, R7, UR8, R16 ;  /* 0x0000000807047c25 */ /* 0x000fe2000f8e0010 */
[----:B------:R-:W-:Y:S01]  /*f230*/  ULDC UR8, c[0x0][0x150] ;  /* 0x0000540000087ab9 */ /* 0x000fe20000000800 */
[----:B------:R-:W-:-:S02]  /*f240*/  PLOP3.LUT P2, PT, PT, PT, UP0, 0x80, 0x0 ;  /* 0x000000000000781c */ /* 0x000fc40003f4f008 */
[----:B------:R-:W-:Y:S01]  /*f250*/  IMAD R7, R7, UR9, R6 ;  /* 0x0000000907077c24 */ /* 0x000fe2000f8e0206 */
[----:B0-----:R-:W-:Y:S01]  /*f260*/  I2FP.F32.U32 R6, R12 ;  /* 0x0000000c00067245 */ /* 0x001fe20000201000 */
[----:B------:R-:W-:Y:S02]  /*f270*/  ULDC UR9, c[0x0][0x154] ;  /* 0x0000550000097ab9 */ /* 0x000fe40000000800 */
[----:B------:R-:W-:Y:S02]  /*f280*/  IMAD.IADD R5, R5, 0x1, R7 ;  /* 0x0000000105057824 */ /* 0x000fe400078e0207 */
[----:B------:R-:W-:Y:S01]  /*f290*/  FMUL R6, R6, UR8 ;  /* 0x0000000806067c20 */ /* 0x000fe20008400000 */
[----:B------:R-:W-:Y:S02]  /*f2a0*/  ULDC UR8, c[0x0][0x618] ;  /* 0x0001860000087ab9 */ /* 0x000fe40000000800 */
[--C-:B------:R-:W-:Y:S02]  /*f2b0*/  SHF.R.U64 R9, R4, UR8, R5.reuse ;  /* 0x0000000804097c19 */ /* 0x100fe40008001205 */
[----:B-1----:R-:W-:Y:S01]  /*f2c0*/  I2FP.F32.U32 R4, R11 ;  /* 0x0000000b00047245 */ /* 0x002fe20000201000 */
[----:B------:R-:W0:Y:S04]  /*f2d0*/  F2I.U32.TRUNC.NTZ R6, R6 ;  /* 0x0000000600067305 */ /* 0x000e28000020f000 */
[----:B------:R-:W-:Y:S01]  /*f2e0*/  FMUL R7, R4, UR9 ;  /* 0x0000000904077c20 */ /* 0x000fe20008400000 */
[----:B------:R-:W-:Y:S01]  /*f2f0*/  SHF.R.U32.HI R4, RZ, UR8, R5 ;  /* 0x00000008ff047c19 */ /* 0x000fe20008011605 */
[----:B------:R-:W-:-:S02]  /*f300*/  ULDC UR8, c[0x0][0x658] ;  /* 0x0001960000087ab9 */ /* 0x000fc40000000800 */
[----:B------:R1:W4:Y:S01]  /*f310*/  F2I.U32.TRUNC.NTZ R20, R7 ;  /* 0x0000000700147305 */ /* 0x000322000020f000 */
[--C-:B------:R-:W-:Y:S02]  /*f320*/  SHF.R.U64 R18, R9, UR10, R4.reuse ;  /* 0x0000000a09127c19 */ /* 0x100fe40008001204 */
[----:B------:R-:W-:-:S04]  /*f330*/  SHF.R.U32.HI R5, RZ, UR10, R4 ;  /* 0x0000000aff057c19 */ /* 0x000fc80008011604 */
[--C-:B------:R-:W-:Y:S01]  /*f340*/  SHF.R.U64 R13, R18, UR8, R5.reuse ;  /* 0x00000008120d7c19 */ /* 0x100fe20008001205 */
[----:B0-----:R-:W-:Y:S01]  /*f350*/  IMAD.MOV R6, RZ, RZ, -R6 ;  /* 0x000000ffff067224 */ /* 0x001fe200078e0a06 */
[----:B------:R-:W-:-:S03]  /*f360*/  SHF.R.U32.HI R15, RZ, UR8, R5 ;  /* 0x00000008ff0f7c19 */ /* 0x000fc60008011605 */
[----:B--2---:R-:W-:Y:S02]  /*f370*/  IMAD R19, R19, R6, R12 ;  /* 0x0000000613137224 */ /* 0x004fe400078e020c */
[----:B------:R-:W-:Y:S02]  /*f380*/  IMAD.MOV.U32 R4, RZ, RZ, R13 ;  /* 0x000000ffff047224 */ /* 0x000fe400078e000d */
[----:B------:R-:W-:Y:S01]  /*f390*/  IMAD.MOV.U32 R5, RZ, RZ, R15 ;  /* 0x000000ffff057224 */ /* 0x000fe200078e000f */
[----:B-1--4-:R-:W-:Y:S06]  /*f3a0*/  @!P0 BRA `(.L_x_190) ;  /* 0x0000000000288947 */ /* 0x012fec0003800000 */
[----:B------:R-:W-:Y:S02]  /*f3b0*/  ULDC UR8, c[0x0][0x64c] ;  /* 0x0001930000087ab9 */ /* 0x000fe40000000800 */
[----:B------:R-:W-:-:S05]  /*f3c0*/  IADD3 R5, P0, R13, UR8, RZ ;  /* 0x000000080d057c10 */ /* 0x000fca000ff1e0ff */
[----:B------:R-:W-:-:S04]  /*f3d0*/  IMAD.X R15, RZ, RZ, R15, P0 ;  /* 0x000000ffff0f7224 */ /* 0x000fc800000e060f */
[----:B------:R-:W-:-:S04]  /*f3e0*/  IMAD.WIDE.U32 R6, R15, UR16, RZ ;  /* 0x000000100f067c25 */ /* 0x000fc8000f8e00ff */
[----:B------:R-:W-:-:S04]  /*f3f0*/  IMAD.WIDE.U32 R6, P0, R5, UR17, R6 ;  /* 0x0000001105067c25 */ /* 0x000fc8000f800006 */
[----:B------:R-:W-:-:S04]  /*f400*/  IMAD.WIDE.U32 R4, R5, UR16, RZ ;  /* 0x0000001005047c25 */ /* 0x000fc8000f8e00ff */
[----:B------:R-:W-:Y:S01]  /*f410*/  IMAD.MOV.U32 R4, RZ, RZ, R7 ;  /* 0x000000ffff047224 */ /* 0x000fe200078e0007 */
[----:B------:R-:W-:Y:S01]  /*f420*/  IADD3 RZ, P1, R5, R6, RZ ;  /* 0x0000000605ff7210 */ /* 0x000fe20007f3e0ff */
[----:B------:R-:W-:-:S04]  /*f430*/  IMAD.X R5, RZ, RZ, RZ, P0 ;  /* 0x000000ffff057224 */ /* 0x000fc800000e06ff */
[----:B------:R-:W-:-:S08]  /*f440*/  IMAD.WIDE.U32.X R4, R15, UR17, R4, P1 ;  /* 0x000000110f047c25 */ /* 0x000fd000088e0404 */
.L_x_190:
[----:B------:R-:W-:Y:S01]  /*f450*/  ULDC UR8, c[0x0][0x648] ;  /* 0x0001920000087ab9 */ /* 0x000fe20000000800 */
[----:B------:R-:W-:Y:S01]  /*f460*/  IMAD.MOV R20, RZ, RZ, -R20 ;  /* 0x000000ffff147224 */ /* 0x000fe200078e0a14 */
[----:B------:R-:W-:Y:S01]  /*f470*/  SHF.R.U64 R5, R4, UR8, R5 ;  /* 0x0000000804057c19 */ /* 0x000fe20008001205 */
[----:B------:R-:W-:Y:S01]  /*f480*/  ULDC UR8, c[0x0][0x638] ;  /* 0x00018e0000087ab9 */ /* 0x000fe20000000800 */
[----:B------:R-:W-:Y:S01]  /*f490*/  LOP3.LUT R4, R18, UR14, RZ, 0xc0, !PT ;  /* 0x0000000e12047c12 */ /* 0x000fe2000f8ec0ff */
[----:B------:R-:W-:Y:S01]  /*f4a0*/  UISETP.NE.AND UP0, UPT, UR46, URZ, UPT ;  /* 0x0000003f2e00728c */ /* 0x000fe2000bf05270 */
[----:B------:R-:W-:Y:S01]  /*f4b0*/  LOP3.LUT R12, R9, UR4, RZ, 0xc0, !PT ;  /* 0x00000004090c7c12 */ /* 0x000fe2000f8ec0ff */
[----:B------:R-:W-:Y:S01]  /*f4c0*/  IMAD.MOV R6, RZ, RZ, -R5 ;  /* 0x000000ffff067224 */ /* 0x000fe200078e0a05 */
[----:B------:R-:W-:Y:S01]  /*f4d0*/  ULDC UR9, c[0x0][0x610] ;  /* 0x0001840000097ab9 */ /* 0x000fe20000000800 */
[----:B---3--:R-:W-:Y:S02]  /*f4e0*/  @P2 IMAD R19, R14, R20, R11 ;  /* 0x000000140e132224 */ /* 0x008fe400078e020b */
[----:B------:R-:W-:Y:S01]  /*f4f0*/  IMAD R4, R5, UR5, R4 ;  /* 0x0000000505047c24 */ /* 0x000fe2000f8e0204 */
[----:B------:R-:W-:Y:S01]  /*f500*/  PLOP3.LUT P0, PT, PT, PT, UP0, 0x40, 0x0 ;  /* 0x000000000000781c */ /* 0x000fe20003f0e808 */
[----:B------:R-:W-:Y:S01]  /*f510*/  IMAD R13, R6, UR8, R13 ;  /* 0x00000008060d7c24 */ /* 0x000fe2000f8e020d */
[----:B------:R-:W-:Y:S01]  /*f520*/  ULDC UR8, c[0x0][0x600] ;  /* 0x0001800000087ab9 */ /* 0x000fe20000000800 */
[----:B------:R-:W-:Y:S01]  /*f530*/  IMAD R4, R4, UR9, R19 ;  /* 0x0000000904047c24 */ /* 0x000fe2000f8e0213 */
[----:B------:R-:W-:Y:S01]  /*f540*/  PLOP3.LUT P1, PT, PT, PT, UP0, 0x40, 0x0 ;  /* 0x000000000000781c */ /* 0x000fe20003f2e808 */
[----:B------:R-:W-:-:S02]  /*f550*/  IMAD R13, R13, UR8, R12 ;  /* 0x000000080d0d7c24 */ /* 0x000fc4000f8e020c */
[----:B------:R-:W-:-:S03]  /*f560*/  IMAD.MOV.U32 R6, RZ, RZ, 0x1 ;  /* 0x00000001ff067424 */ /* 0x000fc600078e00ff */
[----:B------:R-:W-:Y:S02]  /*f570*/  SEL R5, R13, R4, P0 ;  /* 0x000000040d057207 */ /* 0x000fe40000000000 */
[----:B------:R-:W-:-:S07]  /*f580*/  SEL R4, R4, R13, P1 ;  /* 0x0000000d04047207 */ /* 0x000fce0000800000 */
.L_x_188:
[----:B------:R-:W-:Y:S05]  /*f590*/  BSYNC B1 ;  /* 0x0000000000017941 */ /* 0x000fea0003800000 */
.L_x_187:
[----:B------:R-:W-:-:S13]  /*f5a0*/  LOP3.LUT P0, RZ, R6, 0xff, RZ, 0xc0, !PT ;  /* 0x000000ff06ff7812 */ /* 0x000fda000780c0ff */
[----:B------:R-:W-:Y:S05]  /*f5b0*/  @P0 BRA `(.L_x_191) ;  /* 0xfffffff400200947 */ /* 0x000fea000383ffff */
[----:B------:R-:W-:Y:S05]  /*f5c0*/  BSYNC B0 ;  /* 0x0000000000007941 */ /* 0x000fea0003800000 */
.L_x_180:
[----:B------:R-:W-:-:S03]  /*f5d0*/  UMOV UR8, 0xffffffff ;  /* 0xffffffff00087882 */ /* 0x000fc60000000000 */
[----:B------:R-:W-:Y:S05]  /*f5e0*/  BRA.DIV UR8, `(.L_x_192) ;  /* 0x0000000608887947 */ /* 0x000fea000b800000 */
[----:B------:R-:W-:-:S13]  /*f5f0*/  ELECT P6, URZ, PT ;  /* 0x00000000003f782f */ /* 0x000fda00038c0000 */
.L_x_209:
[----:B------:R-:W-:Y:S04]  /*f600*/  BSSY B0, `(.L_x_193) ;  /* 0x0000047000007945 */ /* 0x000fe80003800000 */
[----:B------:R-:W-:Y:S05]  /*f610*/  @!P6 BRA `(.L_x_194) ;  /* 0x000000040014e947 */ /* 0x000fea0003800000 */
[----:B------:R-:W-:-:S04]  /*f620*/  ULOP3.LUT UR8, UR40, 0x2, URZ, 0xfc, !UPT ;  /* 0x0000000228087892 */ /* 0x000fc8000f8efc3f */
[----:B------:R-:W-:-:S06]  /*f630*/  UISETP.NE.AND UP0, UPT, UR8, 0x3, UPT ;  /* 0x000000030800788c */ /* 0x000fcc000bf05270 */
[----:B------:R-:W-:-:S13]  /*f640*/  PLOP3.LUT P0, PT, PT, PT, UP0, 0x80, 0x0 ;  /* 0x000000000000781c */ /* 0x000fda0003f0f008 */
[----:B------:R-:W-:Y:S05]  /*f650*/  @!P0 BRA `(.L_x_195) ;  /* 0x0000000000048947 */ /* 0x000fea0003800000 */
[----:B------:R-:W-:Y:S01]  /*f660*/  BPT.TRAP 0x1 ;  /* 0x000000040000795c */ /* 0x000fe20000300000 */
.L_x_195:
[----:B------:R-:W0:Y:S01]  /*f670*/  S2R R5, SR_CgaCtaId ;  /* 0x0000000000057919 */ /* 0x000e220000008800 */
[----:B------:R-:W-:Y:S02]  /*f680*/  MOV R2, 0x400 ;  /* 0x0000040000027802 */ /* 0x000fe40000000f00 */
[----:B------:R-:W-:Y:S02]  /*f690*/  SHF.L.U32 R4, R0, 0x1f, RZ ;  /* 0x0000001f00047819 */ /* 0x000fe400000006ff */
[----:B0-----:R-:W-:-:S05]  /*f6a0*/  LEA R2, R5, R2, 0x18 ;  /* 0x0000000205027211 */ /* 0x001fca00078ec0ff */
[----:B------:R-:W-:-:S04]  /*f6b0*/  VIADD R2, R2, 0x38 ;  /* 0x0000003802027836 */ /* 0x000fc80000000000 */
[C---:B------:R-:W-:Y:S02]  /*f6c0*/  IMAD R7, R3.reuse, 0x8, R2 ;  /* 0x0000000803077824 */ /* 0x040fe400078e0202 */
[----:B------:R-:W-:Y:S02]  /*f6d0*/  VIADD R3, R3, 0x1 ;  /* 0x0000000103037836 */ /* 0x000fe40000000000 */
[----:B------:R-:W0:Y:S03]  /*f6e0*/  SYNCS.PHASECHK.TRANS64.TRYWAIT P0, [R7+URZ], R4 ;  /* 0x00000004070075a7 */ /* 0x000e26000800017f */
[----:B------:R-:W-:-:S04]  /*f6f0*/  ISETP.NE.AND P1, PT, R3, 0x7, PT ;  /* 0x000000070300780c */ /* 0x000fc80003f25270 */
[----:B------:R-:W-:Y:S02]  /*f700*/  SEL R5, RZ, 0x1, P1 ;  /* 0x00000001ff057807 */ /* 0x000fe40000800000 */
[----:B------:R-:W-:Y:S02]  /*f710*/  SEL R3, R3, RZ, P1 ;  /* 0x000000ff03037207 */ /* 0x000fe40000800000 */
[----:B------:R-:W-:-:S03]  /*f720*/  LOP3.LUT R6, R0, R5, RZ, 0x3c, !PT ;  /* 0x0000000500067212 */ /* 0x000fc600078e3cff */
[----:B------:R-:W-:Y:S01]  /*f730*/  IMAD R8, R3, 0x8, R2 ;  /* 0x0000000803087824 */ /* 0x000fe200078e0202 */
[----:B------:R-:W-:Y:S01]  /*f740*/  SHF.L.U32 R5, R6, 0x1f, RZ ;  /* 0x0000001f06057819 */ /* 0x000fe200000006ff */
[----:B0-----:R-:W-:Y:S06]  /*f750*/  @!P0 BRA `(.L_x_196) ;  /* 0x00000004004c8947 */ /* 0x001fec0003800000 */
.L_x_210:
[----:B------:R-:W1:Y:S01]  /*f760*/  SYNCS.PHASECHK.TRANS64.TRYWAIT P0, [R8+URZ], R5 ;  /* 0x00000005080075a7 */ /* 0x000e62000800017f */
[----:B------:R-:W-:-:S05]  /*f770*/  VIADD R0, R3, 0x1 ;  /* 0x0000000103007836 */ /* 0x000fca0000000000 */
[----:B------:R-:W-:-:S04]  /*f780*/  ISETP.NE.AND P1, PT, R0, 0x7, PT ;  /* 0x000000070000780c */ /* 0x000fc80003f25270 */
[----:B------:R-:W-:Y:S02]  /*f790*/  SEL R3, RZ, 0x1, P1 ;  /* 0x00000001ff037807 */ /* 0x000fe40000800000 */
[----:B0-----:R-:W-:Y:S02]  /*f7a0*/  SEL R7, R0, RZ, P1 ;  /* 0x000000ff00077207 */ /* 0x001fe40000800000 */
[----:B------:R-:W-:-:S03]  /*f7b0*/  LOP3.LUT R6, R6, R3, RZ, 0x3c, !PT ;  /* 0x0000000306067212 */ /* 0x000fc600078e3cff */
[----:B------:R-:W-:Y:S01]  /*f7c0*/  IMAD R9, R7, 0x8, R2 ;  /* 0x0000000807097824 */ /* 0x000fe200078e0202 */
[----:B------:R-:W-:Y:S01]  /*f7d0*/  SHF.L.U32 R4, R6, 0x1f, RZ ;  /* 0x0000001f06047819 */ /* 0x000fe200000006ff */
[----:B-1----:R-:W-:Y:S06]  /*f7e0*/  @!P0 BRA `(.L_x_197) ;  /* 0x00000004003c8947 */ /* 0x002fec0003800000 */
.L_x_211:
[----:B------:R-:W1:Y:S01]  /*f7f0*/  SYNCS.PHASECHK.TRANS64.TRYWAIT P0, [R9+URZ], R4 ;  /* 0x00000004090075a7 */ /* 0x000e62000800017f */
[----:B------:R-:W-:-:S05]  /*f800*/  VIADD R0, R7, 0x1 ;  /* 0x0000000107007836 */ /* 0x000fca0000000000 */
[----:B------:R-:W-:-:S04]  /*f810*/  ISETP.NE.AND P1, PT, R0, 0x7, PT ;  /* 0x000000070000780c */ /* 0x000fc80003f25270 */
[----:B------:R-:W-:Y:S02]  /*f820*/  SEL R3, RZ, 0x1, P1 ;  /* 0x00000001ff037807 */ /* 0x000fe40000800000 */
[----:B------:R-:W-:Y:S02]  /*f830*/  SEL R7, R0, RZ, P1 ;  /* 0x000000ff00077207 */ /* 0x000fe40000800000 */
[----:B------:R-:W-:-:S03]  /*f840*/  LOP3.LUT R6, R6, R3, RZ, 0x3c, !PT ;  /* 0x0000000306067212 */ /* 0x000fc600078e3cff */
[----:B0-----:R-:W-:Y:S01]  /*f850*/  IMAD R8, R7, 0x8, R2 ;  /* 0x0000000807087824 */ /* 0x001fe200078e0202 */
[----:B------:R-:W-:Y:S01]  /*f860*/  SHF.L.U32 R5, R6, 0x1f, RZ ;  /* 0x0000001f06057819 */ /* 0x000fe200000006ff */
[----:B-1----:R-:W-:Y:S06]  /*f870*/  @!P0 BRA `(.L_x_198) ;  /* 0x00000004002c8947 */ /* 0x002fec0003800000 */
.L_x_212:
        /* <DEDUP_REMOVED lines=9> */
.L_x_213:
[----:B------:R-:W1:Y:S01]  /*f910*/  SYNCS.PHASECHK.TRANS64.TRYWAIT P0, [R9+URZ], R4 ;  /* 0x00000004090075a7 */ /* 0x000e62000800017f */
[----:B------:R-:W-:-:S05]  /*f920*/  VIADD R0, R7, 0x1 ;  /* 0x0000000107007836 */ /* 0x000fca0000000000 */
[----:B------:R-:W-:-:S04]  /*f930*/  ISETP.NE.AND P1, PT, R0, 0x7, PT ;  /* 0x000000070000780c */ /* 0x000fc80003f25270 */
[----:B------:R-:W-:Y:S02]  /*f940*/  SEL R3, RZ, 0x1, P1 ;  /* 0x00000001ff037807 */ /* 0x000fe40000800000 */
[----:B------:R-:W-:Y:S02]  /*f950*/  SEL R7, R0, RZ, P1 ;  /* 0x000000ff00077207 */ /* 0x000fe40000800000 */
[----:B------:R-:W-:-:S03]  /*f960*/  LOP3.LUT R11, R6, R3, RZ, 0x3c, !PT ;  /* 0x00000003060b7212 */ /* 0x000fc600078e3cff */
[----:B------:R-:W-:Y:S01]  /*f970*/  IMAD R6, R7, 0x8, R2 ;  /* 0x0000000807067824 */ /* 0x000fe200078e0202 */
[----:B0-----:R-:W-:Y:S01]  /*f980*/  SHF.L.U32 R5, R11, 0x1f, RZ ;  /* 0x0000001f0b057819 */ /* 0x001fe200000006ff */
[----:B-1----:R-:W-:Y:S06]  /*f990*/  @!P0 BRA `(.L_x_200) ;  /* 0x00000004000c8947 */ /* 0x002fec0003800000 */
.L_x_214:
[----:B------:R-:W1:Y:S01]  /*f9a0*/  SYNCS.PHASECHK.TRANS64.TRYWAIT P0, [R6+URZ], R5 ;  /* 0x00000005060075a7 */ /* 0x000e62000800017f */
[----:B------:R-:W-:-:S05]  /*f9b0*/  VIADD R0, R7, 0x1 ;  /* 0x0000000107007836 */ /* 0x000fca0000000000 */
[----:B------:R-:W-:-:S04]  /*f9c0*/  ISETP.NE.AND P1, PT, R0, 0x7, PT ;  /* 0x000000070000780c */ /* 0x000fc80003f25270 */
[----:B0-----:R-:W-:Y:S02]  /*f9d0*/  SEL R4, RZ, 0x1, P1 ;  /* 0x00000001ff047807 */ /* 0x001fe40000800000 */
[----:B------:R-:W-:Y:S02]  /*f9e0*/  SEL R3, R0, RZ, P1 ;  /* 0x000000ff00037207 */ /* 0x000fe40000800000 */
[----:B------:R-:W-:Y:S01]  /*f9f0*/  LOP3.LUT R0, R11, R4, RZ, 0x3c, !PT ;  /* 0x000000040b007212 */ /* 0x000fe200078e3cff */
[----:B-1----:R-:W-:Y:S06]  /*fa00*/  @!P0 BRA `(.L_x_201) ;  /* 0x0000000400048947 */ /* 0x002fec0003800000 */
.L_x_215:
[----:B------:R-:W-:Y:S01]  /*fa10*/  IMAD R3, R3, 0x8, R2 ;  /* 0x0000000803037824 */ /* 0x000fe200078e0202 */
[----:B------:R-:W-:-:S07]  /*fa20*/  SHF.L.U32 R0, R0, 0x1f, RZ ;  /* 0x0000001f00007819 */ /* 0x000fce00000006ff */
.L_x_202:
[----:B-1----:R1:W2:Y:S02]  /*fa30*/  SYNCS.PHASECHK.TRANS64.TRYWAIT P0, [R3+URZ], R0 ;  /* 0x00000000030075a7 */ /* 0x0022a4000800017f */
[----:B--2---:R-:W-:Y:S05]  /*fa40*/  @!P0 NANOSLEEP.SYNCS 0x989680 ;  /* 0x009896800000895d */ /* 0x004fea0003900000 */
[----:B------:R-:W2:Y:S02]  /*fa50*/  @!P0 SYNCS.PHASECHK.TRANS64 P0, [R3+URZ], R0 ;  /* 0x00000000030085a7 */ /* 0x000ea4000800007f */
[----:B--2---:R-:W-:Y:S05]  /*fa60*/  @!P0 BRA `(.L_x_202) ;  /* 0xfffffffc00f08947 */ /* 0x004fea000383ffff */
.L_x_194:
[----:B------:R-:W-:Y:S05]  /*fa70*/  BSYNC B0 ;  /* 0x0000000000007941 */ /* 0x000fea0003800000 */
.L_x_193:
[----:B------:R-:W-:Y:S05]  /*fa80*/  EXIT ;  /* 0x000000000000794d */ /* 0x000fea0003800000 */
.L_x_21:
[----:B---3--:R3:W4:Y:S02]  /*fa90*/  SYNCS.PHASECHK.TRANS64.TRYWAIT P1, [R3+URZ], R0 ;  /* 0x00000000030075a7 */ /* 0x008724000802017f */
[----:B----4-:R-:W-:Y:S05]  /*faa0*/  @!P1 NANOSLEEP.SYNCS 0x989680 ;  /* 0x009896800000995d */ /* 0x010fea0003900000 */
[----:B------:R-:W4:Y:S02]  /*fab0*/  @!P1 SYNCS.PHASECHK.TRANS64 P1, [R3+URZ], R0 ;  /* 0x00000000030095a7 */ /* 0x000f24000802007f */
[----:B----4-:R-:W-:Y:S05]  /*fac0*/  @!P1 BRA `(.L_x_21) ;  /* 0xfffffffc00f09947 */ /* 0x010fea000383ffff */
[----:B------:R-:W-:Y:S05]  /*fad0*/  BRA `(.L_x_20) ;  /* 0xffffff1800fc7947 */ /* 0x000fea000383ffff */
.L_x_26:
[----:B-1----:R-:W-:-:S04]  /*fae0*/  IMAD.U32 R5, RZ, RZ, UR8 ;  /* 0x00000008ff057e24 */ /* 0x002fc8000f8e00ff */
[----:B------:R1:W2:Y:S03]  /*faf0*/  SYNCS.PHASECHK.TRANS64.TRYWAIT P1, [R5+URZ], R4 ;  /* 0x00000004050075a7 */ /* 0x0002a6000802017f */
[----:B--2---:R-:W-:Y:S05]  /*fb00*/  @!P1 NANOSLEEP.SYNCS 0x989680 ;  /* 0x009896800000995d */ /* 0x004fea0003900000 */
[----:B------:R-:W2:Y:S02]  /*fb10*/  @!P1 SYNCS.PHASECHK.TRANS64 P1, [R5+URZ], R4 ;  /* 0x00000004050095a7 */ /* 0x000ea4000802007f */
[----:B--2---:R-:W-:Y:S05]  /*fb20*/  @!P1 BRA `(.L_x_26) ;  /* 0xfffffffc00ec9947 */ /* 0x004fea000383ffff */
[----:B------:R-:W-:Y:S05]  /*fb30*/  BRA `(.L_x_25) ;  /* 0xffffff1c00ec7947 */ /* 0x000fea000383ffff */
.L_x_181:
[----:B------:R-:W-:Y:S01]  /*fb40*/  BSSY B1, `(.L_x_203) ;  /* 0x0000006000017945 */ /* 0x000fe20003800000 */
[----:B------:R-:W-:-:S07]  /*fb50*/  IMAD.MOV.U32 R15, RZ, RZ, -0x1 ;  /* 0xffffffffff0f7424 */ /* 0x000fce00078e00ff */
[----:B------:R-:W-:Y:S05]  /*fb60*/  WARPSYNC.COLLECTIVE R15, `(.L_x_204) ;  /* 0x000000000f0c7348 */ /* 0x000fea0003c00000 */
[----:B------:R-:W-:Y:S02]  /*fb70*/  ELECT P6, UR62, PT ;  /* 0x00000000003e782f */ /* 0x000fe400038c0000 */
[----:B------:R-:W-:Y:S01]  /*fb80*/  MOV R14, UR62 ;  /* 0x0000003e000e7c02 */ /* 0x000fe20008000f00 */
[----:B------:R-:W-:Y:S10]  /*fb90*/  ENDCOLLECTIVE ;  /* 0x000000000000791b */ /* 0x000ff40003800000 */
.L_x_204:
[----:B------:R-:W-:Y:S05]  /*fba0*/  BSYNC B1 ;  /* 0x0000000000017941 */ /* 0x000fea0003800000 */
.L_x_203:
[----:B------:R-:W-:Y:S05]  /*fbb0*/  BRA `(.L_x_205) ;  /* 0xffffffec00ac7947 */ /* 0x000fea000383ffff */
.L_x_184:
[----:B-1----:R1:W2:Y:S02]  /*fbc0*/  SYNCS.PHASECHK.TRANS64.TRYWAIT P0, [R13+URZ+0x38], R6 ;  /* 0x000038060d0075a7 */ /* 0x0022a4000800017f */
[----:B--2---:R-:W-:Y:S05]  /*fbd0*/  @!P0 NANOSLEEP.SYNCS 0x989680 ;  /* 0x009896800000895d */ /* 0x004fea0003900000 */
[----:B------:R-:W2:Y:S02]  /*fbe0*/  @!P0 SYNCS.PHASECHK.TRANS64 P0, [R13+URZ+0x38], R6 ;  /* 0x000038060d0085a7 */ /* 0x000ea4000800007f */
[----:B--2---:R-:W-:Y:S05]  /*fbf0*/  @!P0 BRA `(.L_x_184) ;  /* 0xfffffffc00f08947 */ /* 0x004fea000383ffff */
[----:B------:R-:W-:Y:S05]  /*fc00*/  BRA `(.L_x_206) ;  /* 0xffffffec00e47947 */ /* 0x000fea000383ffff */
.L_x_192:
[----:B------:R-:W-:Y:S01]  /*fc10*/  BSSY B0, `(.L_x_207) ;  /* 0x0000006000007945 */ /* 0x000fe20003800000 */
[----:B------:R-:W-:-:S07]  /*fc20*/  IMAD.MOV.U32 R15, RZ, RZ, -0x1 ;  /* 0xffffffffff0f7424 */ /* 0x000fce00078e00ff */
[----:B------:R-:W-:Y:S05]  /*fc30*/  WARPSYNC.COLLECTIVE R15, `(.L_x_208) ;  /* 0x000000000f0c7348 */ /* 0x000fea0003c00000 */
[----:B------:R-:W-:Y:S02]  /*fc40*/  ELECT P6, UR62, PT ;  /* 0x00000000003e782f */ /* 0x000fe400038c0000 */
[----:B------:R-:W-:Y:S01]  /*fc50*/  MOV R14, UR62 ;  /* 0x0000003e000e7c02 */ /* 0x000fe20008000f00 */
[----:B------:R-:W-:Y:S10]  /*fc60*/  ENDCOLLECTIVE ;  /* 0x000000000000791b */ /* 0x000ff40003800000 */
.L_x_208:
[----:B------:R-:W-:Y:S05]  /*fc70*/  BSYNC B0 ;  /* 0x0000000000007941 */ /* 0x000fea0003800000 */
.L_x_207:
[----:B------:R-:W-:Y:S05]  /*fc80*/  BRA `(.L_x_209) ;  /* 0xfffffff8005c7947 */ /* 0x000fea000383ffff */
.L_x_196:
[----:B0-----:R0:W1:Y:S02]  /*fc90*/  SYNCS.PHASECHK.TRANS64.TRYWAIT P0, [R7+URZ], R4 ;  /* 0x00000004070075a7 */ /* 0x001064000800017f */
[----:B-1----:R-:W-:Y:S05]  /*fca0*/  @!P0 NANOSLEEP.SYNCS 0x989680 ;  /* 0x009896800000895d */ /* 0x002fea0003900000 */
[----:B------:R-:W1:Y:S02]  /*fcb0*/  @!P0 SYNCS.PHASECHK.TRANS64 P0, [R7+URZ], R4 ;  /* 0x00000004070085a7 */ /* 0x000e64000800007f */
[----:B-1----:R-:W-:Y:S05]  /*fcc0*/  @!P0 BRA `(.L_x_196) ;  /* 0xfffffffc00f08947 */ /* 0x002fea000383ffff */
[----:B------:R-:W-:Y:S05]  /*fcd0*/  BRA `(.L_x_210) ;  /* 0xfffffff800a07947 */ /* 0x000fea000383ffff */
.L_x_197:
[----:B0-----:R0:W1:Y:S02]  /*fce0*/  SYNCS.PHASECHK.TRANS64.TRYWAIT P0, [R8+URZ], R5 ;  /* 0x00000005080075a7 */ /* 0x001064000800017f */
[----:B-1----:R-:W-:Y:S05]  /*fcf0*/  @!P0 NANOSLEEP.SYNCS 0x989680 ;  /* 0x009896800000895d */ /* 0x002fea0003900000 */
[----:B------:R-:W1:Y:S02]  /*fd00*/  @!P0 SYNCS.PHASECHK.TRANS64 P0, [R8+URZ], R5 ;  /* 0x00000005080085a7 */ /* 0x000e64000800007f */
[----:B-1----:R-:W-:Y:S05]  /*fd10*/  @!P0 BRA `(.L_x_197) ;  /* 0xfffffffc00f08947 */ /* 0x002fea000383ffff */
[----:B------:R-:W-:Y:S05]  /*fd20*/  BRA `(.L_x_211) ;  /* 0xfffffff800b07947 */ /* 0x000fea000383ffff */
.L_x_198:
[----:B0-----:R0:W1:Y:S02]  /*fd30*/  SYNCS.PHASECHK.TRANS64.TRYWAIT P0, [R9+URZ], R4 ;  /* 0x00000004090075a7 */ /* 0x001064000800017f */
[----:B-1----:R-:W-:Y:S05]  /*fd40*/  @!P0 NANOSLEEP.SYNCS 0x989680 ;  /* 0x009896800000895d */ /* 0x002fea0003900000 */
[----:B------:R-:W1:Y:S02]  /*fd50*/  @!P0 SYNCS.PHASECHK.TRANS64 P0, [R9+URZ], R4 ;  /* 0x00000004090085a7 */ /* 0x000e64000800007f */
[----:B-1----:R-:W-:Y:S05]  /*fd60*/  @!P0 BRA `(.L_x_198) ;  /* 0xfffffffc00f08947 */ /* 0x002fea000383ffff */
[----:B------:R-:W-:Y:S05]  /*fd70*/  BRA `(.L_x_212) ;  /* 0xfffffff800c07947 */ /* 0x000fea000383ffff */
.L_x_199:
[----:B0-----:R0:W1:Y:S02]  /*fd80*/  SYNCS.PHASECHK.TRANS64.TRYWAIT P0, [R8+URZ], R5 ;  /* 0x00000005080075a7 */ /* 0x001064000800017f */
[----:B-1----:R-:W-:Y:S05]  /*fd90*/  @!P0 NANOSLEEP.SYNCS 0x989680 ;  /* 0x009896800000895d */ /* 0x002fea0003900000 */
[----:B------:R-:W1:Y:S02]  /*fda0*/  @!P0 SYNCS.PHASECHK.TRANS64 P0, [R8+URZ], R5 ;  /* 0x00000005080085a7 */ /* 0x000e64000800007f */
[----:B-1----:R-:W-:Y:S05]  /*fdb0*/  @!P0 BRA `(.L_x_199) ;  /* 0xfffffffc00f08947 */ /* 0x002fea000383ffff */
[----:B------:R-:W-:Y:S05]  /*fdc0*/  BRA `(.L_x_213) ;  /* 0xfffffff800d07947 */ /* 0x000fea000383ffff */
.L_x_200:
[----:B0-----:R0:W1:Y:S02]  /*fdd0*/  SYNCS.PHASECHK.TRANS64.TRYWAIT P0, [R9+URZ], R4 ;  /* 0x00000004090075a7 */ /* 0x001064000800017f */
[----:B-1----:R-:W-:Y:S05]  /*fde0*/  @!P0 NANOSLEEP.SYNCS 0x989680 ;  /* 0x009896800000895d */ /* 0x002fea0003900000 */
[----:B------:R-:W1:Y:S02]  /*fdf0*/  @!P0 SYNCS.PHASECHK.TRANS64 P0, [R9+URZ], R4 ;  /* 0x00000004090085a7 */ /* 0x000e64000800007f */
[----:B-1----:R-:W-:Y:S05]  /*fe00*/  @!P0 BRA `(.L_x_200) ;  /* 0xfffffffc00f08947 */ /* 0x002fea000383ffff */
[----:B------:R-:W-:Y:S05]  /*fe10*/  BRA `(.L_x_214) ;  /* 0xfffffff800e07947 */ /* 0x000fea000383ffff */
.L_x_201:
[----:B0-----:R0:W1:Y:S02]  /*fe20*/  SYNCS.PHASECHK.TRANS64.TRYWAIT P0, [R6+URZ], R5 ;  /* 0x00000005060075a7 */ /* 0x001064000800017f */
[----:B-1----:R-:W-:Y:S05]  /*fe30*/  @!P0 NANOSLEEP.SYNCS 0x989680 ;  /* 0x009896800000895d */ /* 0x002fea0003900000 */
[----:B------:R-:W1:Y:S02]  /*fe40*/  @!P0 SYNCS.PHASECHK.TRANS64 P0, [R6+URZ], R5 ;  /* 0x00000005060085a7 */ /* 0x000e64000800007f */
[----:B-1----:R-:W-:Y:S05]  /*fe50*/  @!P0 BRA `(.L_x_201) ;  /* 0xfffffffc00f08947 */ /* 0x002fea000383ffff */
[----:B------:R-:W-:Y:S05]  /*fe60*/  BRA `(.L_x_215) ;  /* 0xfffffff800e87947 */ /* 0x000fea000383ffff */
.L_x_216:
[----:B------:R-:W-:-:S00]  /*fe70*/  BRA `(.L_x_216) ;  /* 0xfffffffc00fc7947 */ /* 0x000fc0000383ffff */
[----:B------:R-:W-:-:S00]  /*fe80*/  NOP ;  /* 0x0000000000007918 */ /* 0x000fc00000000000 */
[----:B------:R-:W-:-:S00]  /*fe90*/  NOP ;  /* 0x0000000000007918 */ /* 0x000fc00000000000 */
[----:B------:R-:W-:-:S00]  /*fea0*/  NOP ;  /* 0x0000000000007918 */ /* 0x000fc00000000000 */
[----:B------:R-:W-:-:S00]  /*feb0*/  NOP ;  /* 0x0000000000007918 */ /* 0x000fc00000000000 */
[----:B------:R-:W-:-:S00]  /*fec0*/  NOP ;  /* 0x0000000000007918 */ /* 0x000fc00000000000 */
[----:B------:R-:W-:-:S00]  /*fed0*/  NOP ;  /* 0x0000000000007918 */ /* 0x000fc00000000000 */
[----:B------:R-:W-:-:S00]  /*fee0*/  NOP ;  /* 0x0000000000007918 */ /* 0x000fc00000000000 */
[----:B------:R-:W-:-:S00]  /*fef0*/  NOP ;  /* 0x0000000000007918 */ /* 0x000fc00000000000 */
.L_x_217:


//--------------------- .nv.global.init           --------------------------
	.section	.nv.global.init,"aw",@progbits
.nv.global.init:
	.type		$str$22,@object
	.size		$str$22,($str$23 - $str$22)
$str$22:
        /*0000*/ 	.byte	0x6b, 0x5f, 0x74, 0x69, 0x6c, 0x65, 0x5f, 0x63, 0x6f, 0x75, 0x6e, 0x74, 0x20, 0x3e, 0x3d, 0x20
        /*0010*/ 	.byte	0x31, 0x00
	.type		$str$23,@object
	.size		$str$23,(__unnamed_1 - $str$23)
$str$23:
        /*0012*/ 	.byte	0x2f, 0x74, 0x6d, 0x70, 0x2f, 0x63, 0x75, 0x74, 0x6c, 0x61, 0x73, 0x73, 0x5f, 0x73, 0x77, 0x65
        /*0022*/ 	.byte	0x65, 0x70, 0x5f, 0x73, 0x72, 0x63, 0x2f, 0x69, 0x6e, 0x63, 0x6c, 0x75, 0x64, 0x65, 0x2f, 0x63
        /*0032*/ 	.byte	0x75, 0x74, 0x6c, 0x61, 0x73, 0x73, 0x2f, 0x67, 0x65, 0x6d, 0x6d, 0x2f, 0x63, 0x6f, 0x6c, 0x6c
        /*0042*/ 	.byte	0x65, 0x63, 0x74, 0x69, 0x76, 0x65, 0x2f, 0x73, 0x6d, 0x39, 0x30, 0x5f, 0x6d, 0x6d, 0x61, 0x5f
        /*0052*/ 	.byte	0x74, 0x6d, 0x61, 0x5f, 0x67, 0x6d, 0x6d, 0x61, 0x5f, 0x73, 0x73, 0x5f, 0x77, 0x61, 0x72, 0x70
        /*0062*/ 	.byte	0x73, 0x70, 0x65, 0x63, 0x69, 0x61, 0x6c, 0x69, 0x7a, 0x65, 0x64, 0x2e, 0x68, 0x70, 0x70, 0x00
	.type		__unnamed_1,@object
	.size		__unnamed_1,(.L_0 - __unnamed_1)
__unnamed_1:
        /*0072*/ 	.byte	0x76, 0x6f, 0x69, 0x64, 0x20, 0x63, 0x75, 0x74, 0x6c, 0x61, 0x73, 0x73, 0x3a, 0x3a, 0x67, 0x65
        /* <DEDUP_REMOVED lines=181> */
        /*0bd2*/ 	.byte	0x00
.L_0:


//--------------------- .nv.shared._ZN7cutlass13device_kernelINS_4gemm6kernel13GemmUniversalIN4cute5tupleIJiiiiEEENS1_10collective13CollectiveMmaINS1_34MainloopSm90TmaGmmaWarpSpecializedILi7ENS5_IJNS4_1CILi2EEENSA_ILi1EEESC_EEENS1_35KernelTmaWarpSpecializedCooperativeEEENS5_IJNSA_ILi384EEENSA_ILi128EEENSA_ILi32EEEEEENS_10bfloat16_tENS5_IJlSC_lEEESK_SL_NS4_8TiledMMAINS4_8MMA_AtomIJNS4_4SM904GMMA28MMA_64x128x16_F32BF16BF16_SSILNSP_5MajorE0ELSR_0ELNSP_7ScaleInE1ELSS_1EEEEEENS4_6LayoutISD_NS5_IJSC_NSA_ILi0EEESW_EEEEENS5_IJNS4_10UnderscoreESZ_SZ_EEEEENS4_13SM90_TMA_LOADENS4_14ComposedLayoutINS4_7SwizzleILi2ELi4ELi3EEENS4_18smem_ptr_flag_bitsILi16EEENSV_INS5_IJNSA_ILi8EEESI_EEENS5_IJSI_SC_EEEEEEEvNS4_8identityENS4_23SM90_TMA_LOAD_MULTICASTES1C_vS1D_EENS_8epilogue10collective6detail29Sm90TmaWarpSpecializedAdapterINS1H_15DefaultEpilogueISK_SL_SL_NS1G_6thread17LinearCombinationISK_Li1EffLNS1L_9ScaleType4KindE0ELNS_15FloatRoundStyleE2ESK_EENS1_15EpilogueDefaultEEEEEvvEEEEvNT_6ParamsE --------------------------
	.section	.nv.shared._ZN7cutlass13device_kernelINS_4gemm6kernel13GemmUniversalIN4cute5tupleIJiiiiEEENS1_10collective13CollectiveMmaINS1_34MainloopSm90TmaGmmaWarpSpecializedILi7ENS5_IJNS4_1CILi2EEENSA_ILi1EEESC_EEENS1_35KernelTmaWarpSpecializedCooperativeEEENS5_IJNSA_ILi384EEENSA_ILi128EEENSA_ILi32EEEEEENS_10bfloat16_tENS5_IJlSC_lEEESK_SL_NS4_8TiledMMAINS4_8MMA_AtomIJNS4_4SM904GMMA28MMA_64x128x16_F32BF16BF16_SSILNSP_5MajorE0ELSR_0ELNSP_7ScaleInE1ELSS_1EEEEEENS4_6LayoutISD_NS5_IJSC_NSA_ILi0EEESW_EEEEENS5_IJNS4_10UnderscoreESZ_SZ_EEEEENS4_13SM90_TMA_LOADENS4_14ComposedLayoutINS4_7SwizzleILi2ELi4ELi3EEENS4_18smem_ptr_flag_bitsILi16EEENSV_INS5_IJNSA_ILi8EEESI_EEENS5_IJSI_SC_EEEEEEEvNS4_8identityENS4_23SM90_TMA_LOAD_MULTICASTES1C_vS1D_EENS_8epilogue10collective6detail29Sm90TmaWarpSpecializedAdapterINS1H_15DefaultEpilogueISK_SL_SL_NS1G_6thread17LinearCombinationISK_Li1EffLNS1L_9ScaleType4KindE0ELNS_15FloatRoundStyleE2ESK_EENS1_15EpilogueDefaultEEEEEvvEEEEvNT_6ParamsE,"aw",@nobits
	.sectionflags	@""
	.align	16
	.zero		1024


//--------------------- .nv.shared.reserved.0     --------------------------
	.section	.nv.shared.reserved.0,"aw",@nobits
	.weak		__nv_reservedSMEM_offset_0_alias
	.size		__nv_reservedSMEM_offset_0_alias, 0, 0
	.other		__nv_reservedSMEM_offset_0_alias,@"STO_CUDA_RESERVED_SHARED STV_DEFAULT"
__nv_reservedSMEM_offset_0_alias:
	.zero		0


//--------------------- .nv.global                --------------------------
	.section	.nv.global,"aw",@nobits
.nv.global:
	.type		_ZN40_INTERNAL_39d28f1a_4_k_cu_16b07ebc_127554cute1_E,@object
	.size		_ZN40_INTERNAL_39d28f1a_4_k_cu_16b07ebc_127554cute1_E,(_ZN40_INTERNAL_39d28f1a_4_k_cu_16b07ebc_127554cuda3std3__45__cpo6cbeginE - _ZN40_INTERNAL_39d28f1a_4_k_cu_16b07ebc_127554cute1_E)
_ZN40_INTERNAL_39d28f1a_4_k_cu_16b07ebc_127554cute1_E:
	.zero		1
	.type		_ZN40_INTERNAL_39d28f1a_4_k_cu_16b07ebc_127554cuda3std3__45__cpo6cbeginE,@object
	.size		_ZN40_INTERNAL_39d28f1a_4_k_cu_16b07ebc_127554cuda3std3__45__cpo6cbeginE,(_ZN40_INTERNAL_39d28f1a_4_k_cu_16b07ebc_127554cuda3std3__48in_placeE - _ZN40_INTERNAL_39d28f1a_4_k_cu_16b07ebc_127554cuda3std3__45__cpo6cbeginE)
_ZN40_INTERNAL_39d28f1a_4_k_cu_16b07ebc_127554cuda3std3__45__cpo6cbeginE:
	.zero		1
	.type		_ZN40_INTERNAL_39d28f1a_4_k_cu_16b07ebc_127554cuda3std3__48in_placeE,@object
	.size		_ZN40_INTERNAL_39d28f1a_4_k_cu_16b07ebc_127554cuda3std3__48in_placeE,(_ZN40_INTERNAL_39d28f1a_4_k_cu_16b07ebc_127554cuda3std6ranges3__45__cpo9iter_moveE - _ZN40_INTERNAL_39d28f1a_4_k_cu_16b07ebc_127554cuda3std3__48in_placeE)
_ZN40_INTERNAL_39d28f1a_4_k_cu_16b07ebc_127554cuda3std3__48in_placeE:
	.zero		1
	.type		_ZN40_INTERNAL_39d28f1a_4_k_cu_16b07ebc_127554cuda3std6ranges3__45__cpo9iter_moveE,@object
	.size		_ZN40_INTERNAL_39d28f1a_4_k_cu_16b07ebc_127554cuda3std6ranges3__45__cpo9iter_moveE,(_ZN40_INTERNAL_39d28f1a_4_k_cu_16b07ebc_127554cuda3std3__45__cpo5beginE - _ZN40_INTERNAL_39d28f1a_4_k_cu_16b07ebc_127554cuda3std6ranges3__45__cpo9iter_moveE)
_ZN40_INTERNAL_39d28f1a_4_k_cu_16b07ebc_127554cuda3std6ranges3__45__cpo9iter_moveE:
	.zero		1
	.type		_ZN40_INTERNAL_39d28f1a_4_k_cu_16b07ebc_127554cuda3std3__45__cpo5beginE,@object
	.size		_ZN40_INTERNAL_39d28f1a_4_k_cu_16b07ebc_127554cuda3std3__45__cpo5beginE,(_ZN40_INTERNAL_39d28f1a_4_k_cu_16b07ebc_127554cuda3std3__442_GLOBAL__N__39d28f1a_4_k_cu_16b07ebc_127556ignoreE - _ZN40_INTERNAL_39d28f1a_4_k_cu_16b07ebc_127554cuda3std3__45__cpo5beginE)
_ZN40_INTERNAL_39d28f1a_4_k_cu_16b07ebc_127554cuda3std3__45__cpo5beginE:
	.zero		1
	.type		_ZN40_INTERNAL_39d28f1a_4_k_cu_16b07ebc_127554cuda3std3__442_GLOBAL__N__39d28f1a_4_k_cu_16b07ebc_127556ignoreE,@object
	.size		_ZN40_INTERNAL_39d28f1a_4_k_cu_16b07ebc_127554cuda3std3__442_GLOBAL__N__39d28f1a_4_k_cu_16b07ebc_127556ignoreE,(_ZN40_INTERNAL_39d28f1a_4_k_cu_16b07ebc_127554cute7productE - _ZN40_INTERNAL_39d28f1a_4_k_cu_16b07ebc_127554cuda3std3__442_GLOBAL__N__39d28f1a_4_k_cu_16b07ebc_127556ignoreE)
_ZN40_INTERNAL_39d28f1a_4_k_cu_16b07ebc_127554cuda3std3__442_GLOBAL__N__39d28f1a_4_k_cu_16b07ebc_127556ignoreE:
	.zero		1
	.type		_ZN40_INTERNAL_39d28f1a_4_k_cu_16b07ebc_127554cute7productE,@object
	.size		_ZN40_INTERNAL_39d28f1a_4_k_cu_16b07ebc_127554cute7productE,(_ZN40_INTERNAL_39d28f1a_4_k_cu_16b07ebc_127554cuda3std3__45__cpo3endE - _ZN40_INTERNAL_39d28f1a_4_k_cu_16b07ebc_127554cute7productE)
_ZN40_INTERNAL_39d28f1a_4_k_cu_16b07ebc_127554cute7productE:
	.zero		1
	.type		_ZN40_INTERNAL_39d28f1a_4_k_cu_16b07ebc_127554cuda3std3__45__cpo3endE,@object
	.size		_ZN40_INTERNAL_39d28f1a_4_k_cu_16b07ebc_127554cuda3std3__45__cpo3endE,(_ZN40_INTERNAL_39d28f1a_4_k_cu_16b07ebc_127554cuda3std3__419piecewise_constructE - _ZN40_INTERNAL_39d28f1a_4_k_cu_16b07ebc_127554cuda3std3__45__cpo3endE)
_ZN40_INTERNAL_39d28f1a_4_k_cu_16b07ebc_127554cuda3std3__45__cpo3endE:
	.zero		1
	.type		_ZN40_INTERNAL_39d28f1a_4_k_cu_16b07ebc_127554cuda3std3__419piecewise_constructE,@object
	.size		_ZN40_INTERNAL_39d28f1a_4_k_cu_16b07ebc_127554cuda3std3__419piecewise_constructE,(_ZN40_INTERNAL_39d28f1a_4_k_cu_16b07ebc_127554cuda3std3__45__cpo4cendE - _ZN40_INTERNAL_39d28f1a_4_k_cu_16b07ebc_127554cuda3std3__419piecewise_constructE)
_ZN40_INTERNAL_39d28f1a_4_k_cu_16b07ebc_127554cuda3std3__419piecewise_constructE:
	.zero		1
	.type		_ZN40_INTERNAL_39d28f1a_4_k_cu_16b07ebc_127554cuda3std3__45__cpo4cendE,@object
	.size		_ZN40_INTERNAL_39d28f1a_4_k_cu_16b07ebc_127554cuda3std3__45__cpo4cendE,(_ZN40_INTERNAL_39d28f1a_4_k_cu_16b07ebc_127554cuda3std6ranges3__45__cpo4swapE - _ZN40_INTERNAL_39d28f1a_4_k_cu_16b07ebc_127554cuda3std3__45__cpo4cendE)
_ZN40_INTERNAL_39d28f1a_4_k_cu_16b07ebc_127554cuda3std3__45__cpo4cendE:
	.zero		1
	.type		_ZN40_INTERNAL_39d28f1a_4_k_cu_16b07ebc_127554cuda3std6ranges3__45__cpo4swapE,@object
	.size		_ZN40_INTERNAL_39d28f1a_4_k_cu_16b07ebc_127554cuda3std6ranges3__45__cpo4swapE,(.L_8 - _ZN40_INTERNAL_39d28f1a_4_k_cu_16b07ebc_127554cuda3std6ranges3__45__cpo4swapE)
_ZN40_INTERNAL_39d28f1a_4_k_cu_16b07ebc_127554cuda3std6ranges3__45__cpo4swapE:
	.zero		1
.L_8:


//--------------------- .nv.constant0._ZN7cutlass13device_kernelINS_4gemm6kernel13GemmUniversalIN4cute5tupleIJiiiiEEENS1_10collective13CollectiveMmaINS1_34MainloopSm90TmaGmmaWarpSpecializedILi7ENS5_IJNS4_1CILi2EEENSA_ILi1EEESC_EEENS1_35KernelTmaWarpSpecializedCooperativeEEENS5_IJNSA_ILi384EEENSA_ILi128EEENSA_ILi32EEEEEENS_10bfloat16_tENS5_IJlSC_lEEESK_SL_NS4_8TiledMMAINS4_8MMA_AtomIJNS4_4SM904GMMA28MMA_64x128x16_F32BF16BF16_SSILNSP_5MajorE0ELSR_0ELNSP_7ScaleInE1ELSS_1EEEEEENS4_6LayoutISD_NS5_IJSC_NSA_ILi0EEESW_EEEEENS5_IJNS4_10UnderscoreESZ_SZ_EEEEENS4_13SM90_TMA_LOADENS4_14ComposedLayoutINS4_7SwizzleILi2ELi4ELi3EEENS4_18smem_ptr_flag_bitsILi16EEENSV_INS5_IJNSA_ILi8EEESI_EEENS5_IJSI_SC_EEEEEEEvNS4_8identityENS4_23SM90_TMA_LOAD_MULTICASTES1C_vS1D_EENS_8epilogue10collective6detail29Sm90TmaWarpSpecializedAdapterINS1H_15DefaultEpilogueISK_SL_SL_NS1G_6thread17LinearCombinationISK_Li1EffLNS1L_9ScaleType4KindE0ELNS_15FloatRoundStyleE2ESK_EENS1_15EpilogueDefaultEEEEEvvEEEEvNT_6ParamsE --------------------------
	.section	.nv.constant0._ZN7cutlass13device_kernelINS_4gemm6kernel13GemmUniversalIN4cute5tupleIJiiiiEEENS1_10collective13CollectiveMmaINS1_34MainloopSm90TmaGmmaWarpSpecializedILi7ENS5_IJNS4_1CILi2EEENSA_ILi1EEESC_EEENS1_35KernelTmaWarpSpecializedCooperativeEEENS5_IJNSA_ILi384EEENSA_ILi128EEENSA_ILi32EEEEEENS_10bfloat16_tENS5_IJlSC_lEEESK_SL_NS4_8TiledMMAINS4_8MMA_AtomIJNS4_4SM904GMMA28MMA_64x128x16_F32BF16BF16_SSILNSP_5MajorE0ELSR_0ELNSP_7ScaleInE1ELSS_1EEEEEENS4_6LayoutISD_NS5_IJSC_NSA_ILi0EEESW_EEEEENS5_IJNS4_10UnderscoreESZ_SZ_EEEEENS4_13SM90_TMA_LOADENS4_14ComposedLayoutINS4_7SwizzleILi2ELi4ELi3EEENS4_18smem_ptr_flag_bitsILi16EEENSV_INS5_IJNSA_ILi8EEESI_EEENS5_IJSI_SC_EEEEEEEvNS4_8identityENS4_23SM90_TMA_LOAD_MULTICASTES1C_vS1D_EENS_8epilogue10collective6detail29Sm90TmaWarpSpecializedAdapterINS1H_15DefaultEpilogueISK_SL_SL_NS1G_6thread17LinearCombinationISK_Li1EffLNS1L_9ScaleType4KindE0ELNS_15FloatRoundStyleE2ESK_EENS1_15EpilogueDefaultEEEEEvvEEEEvNT_6ParamsE,"a",@progbits
	.sectionflags	@""
	.align	4
.nv.constant0._ZN7cutlass13device_kernelINS_4gemm6kernel13GemmUniversalIN4cute5tupleIJiiiiEEENS1_10collective13CollectiveMmaINS1_34MainloopSm90TmaGmmaWarpSpecializedILi7ENS5_IJNS4_1CILi2EEENSA_ILi1EEESC_EEENS1_35KernelTmaWarpSpecializedCooperativeEEENS5_IJNSA_ILi384EEENSA_ILi128EEENSA_ILi32EEEEEENS_10bfloat16_tENS5_IJlSC_lEEESK_SL_NS4_8TiledMMAINS4_8MMA_AtomIJNS4_4SM904GMMA28MMA_64x128x16_F32BF16BF16_SSILNSP_5MajorE0ELSR_0ELNSP_7ScaleInE1ELSS_1EEEEEENS4_6LayoutISD_NS5_IJSC_NSA_ILi0EEESW_EEEEENS5_IJNS4_10UnderscoreESZ_SZ_EEEEENS4_13SM90_TMA_LOADENS4_14ComposedLayoutINS4_7SwizzleILi2ELi4ELi3EEENS4_18smem_ptr_flag_bitsILi16EEENSV_INS5_IJNSA_ILi8EEESI_EEENS5_IJSI_SC_EEEEEEEvNS4_8identityENS4_23SM90_TMA_LOAD_MULTICASTES1C_vS1D_EENS_8epilogue10collective6detail29Sm90TmaWarpSpecializedAdapterINS1H_15DefaultEpilogueISK_SL_SL_NS1G_6thread17LinearCombinationISK_Li1EffLNS1L_9ScaleType4KindE0ELNS_15FloatRoundStyleE2ESK_EENS1_15EpilogueDefaultEEEEEvvEEEEvNT_6ParamsE:
	.zero		1664


//--------------------- SYMBOLS --------------------------

	.type		.nv.reservedSmem.offset0,@object
	.size		.nv.reservedSmem.offset0,0x4
	.type		__assertfail,@function
